	.target	sm_90a

	.elftype	@"ET_EXEC"


//--------------------- .note.nv.tkinfo           --------------------------
	.section	.note.nv.tkinfo,"",@"SHT_NOTE"
	.sectionflags	@"SHF_NOTE_NV_TKINFO"
	.tkinfo
        /*0018*/ 	.word	0x00000002
        /*0030*/ 	.string	""
        /*0030*/ 	.string	"ptxas"
        /*0030*/ 	.string	"Cuda compilation tools, release 13.0, V13.0.88"
        /*0030*/ 	.string	"Build cuda_13.0.r13.0/compiler.36424714_0"
        /*0030*/ 	.string	"-arch sm_90a -m 64 "



//--------------------- .note.nv.cuinfo           --------------------------
	.section	.note.nv.cuinfo,"",@"SHT_NOTE"
	.sectionflags	@"SHF_NOTE_NV_CUINFO"
        /*0018*/ 	.short	0x0002
        /*001a*/ 	.short	0x005a
        /*001c*/ 	.short	0x0082
	.zero		2


//--------------------- .nv.info                  --------------------------
	.section	.nv.info,"",@"SHT_CUDA_INFO"
	.align	4


	//----- nvinfo : EIATTR_REGCOUNT
	.align		4
        /*0000*/ 	.byte	0x04, 0x2f
        /*0002*/ 	.short	(.L_16 - .L_15)
	.align		4
.L_15:
        /*0004*/ 	.word	index@(_ZN7cutlass13device_kernelINS_4fmha6kernel28FmhaKernelTmaWarpSpecializedINS1_10collective30FmhaMainloopTmaWarpSpecializedINS_10bfloat16_tEffN4cute5tupleIJNS7_1CILi128EEENS9_ILi64EEENS9_ILi96EEEEEENS8_IJiNS9_ILi1EEENS8_IJiiEEEEEESG_SG_NS4_14ResidualFusionEJEEENS4_15FmhaFwdEpilogueIS6_fNS8_IJSB_SC_SB_EEEEENS2_23IndividualTileSchedulerEJEEEEEvNT_6ParamsE)
        /*0008*/ 	.word	0x000000a8


	//----- nvinfo : EIATTR_FRAME_SIZE
	.align		4
.L_16:
        /*000c*/ 	.byte	0x04, 0x11
        /*000e*/ 	.short	(.L_18 - .L_17)
	.align		4
.L_17:
        /*0010*/ 	.word	index@($__internal_0_$__cuda_sm20_rcp_rn_f32_slowpath)
        /*0014*/ 	.word	0x00000000


	//----- nvinfo : EIATTR_FRAME_SIZE
	.align		4
.L_18:
        /*0018*/ 	.byte	0x04, 0x11
        /*001a*/ 	.short	(.L_20 - .L_19)
	.align		4
.L_19:
        /*001c*/ 	.word	index@(_ZN7cutlass13device_kernelINS_4fmha6kernel28FmhaKernelTmaWarpSpecializedINS1_10collective30FmhaMainloopTmaWarpSpecializedINS_10bfloat16_tEffN4cute5tupleIJNS7_1CILi128EEENS9_ILi64EEENS9_ILi96EEEEEENS8_IJiNS9_ILi1EEENS8_IJiiEEEEEESG_SG_NS4_14ResidualFusionEJEEENS4_15FmhaFwdEpilogueIS6_fNS8_IJSB_SC_SB_EEEEENS2_23IndividualTileSchedulerEJEEEEEvNT_6ParamsE)
        /*0020*/ 	.word	0x00000000


	//----- nvinfo : EIATTR_MIN_STACK_SIZE
	.align		4
.L_20:
        /*0024*/ 	.byte	0x04, 0x12
        /*0026*/ 	.short	(.L_22 - .L_21)
	.align		4
.L_21:
        /*0028*/ 	.word	index@(_ZN7cutlass13device_kernelINS_4fmha6kernel28FmhaKernelTmaWarpSpecializedINS1_10collective30FmhaMainloopTmaWarpSpecializedINS_10bfloat16_tEffN4cute5tupleIJNS7_1CILi128EEENS9_ILi64EEENS9_ILi96EEEEEENS8_IJiNS9_ILi1EEENS8_IJiiEEEEEESG_SG_NS4_14ResidualFusionEJEEENS4_15FmhaFwdEpilogueIS6_fNS8_IJSB_SC_SB_EEEEENS2_23IndividualTileSchedulerEJEEEEEvNT_6ParamsE)
        /*002c*/ 	.word	0x00000000
.L_22:


//--------------------- .nv.compat                --------------------------
	.section	.nv.compat,"",@"SHT_CUDA_COMPAT_INFO"
	.align	4
        /*0000*/ 	.byte	0x02, 0x09, 0x01, 0x00, 0x02, 0x02, 0x04, 0x00, 0x02, 0x05, 0x05, 0x00, 0x03, 0x07, 0x01, 0x01
        /*0010*/ 	.byte	0x02, 0x03, 0x01, 0x00, 0x02, 0x06, 0x01, 0x00, 0x04, 0x0b, 0x08, 0x00, 0x00, 0x00, 0x00, 0x00
        /*0020*/ 	.byte	0x00, 0x00, 0x00, 0x00


//--------------------- .nv.info._ZN7cutlass13device_kernelINS_4fmha6kernel28FmhaKernelTmaWarpSpecializedINS1_10collective30FmhaMainloopTmaWarpSpecializedINS_10bfloat16_tEffN4cute5tupleIJNS7_1CILi128EEENS9_ILi64EEENS9_ILi96EEEEEENS8_IJiNS9_ILi1EEENS8_IJiiEEEEEESG_SG_NS4_14ResidualFusionEJEEENS4_15FmhaFwdEpilogueIS6_fNS8_IJSB_SC_SB_EEEEENS2_23IndividualTileSchedulerEJEEEEEvNT_6ParamsE --------------------------
	.section	.nv.info._ZN7cutlass13device_kernelINS_4fmha6kernel28FmhaKernelTmaWarpSpecializedINS1_10collective30FmhaMainloopTmaWarpSpecializedINS_10bfloat16_tEffN4cute5tupleIJNS7_1CILi128EEENS9_ILi64EEENS9_ILi96EEEEEENS8_IJiNS9_ILi1EEENS8_IJiiEEEEEESG_SG_NS4_14ResidualFusionEJEEENS4_15FmhaFwdEpilogueIS6_fNS8_IJSB_SC_SB_EEEEENS2_23IndividualTileSchedulerEJEEEEEvNT_6ParamsE,"",@"SHT_CUDA_INFO"
	.sectionflags	@""
	.align	4


	//----- nvinfo : EIATTR_CUDA_API_VERSION
	.align		4
        /*0000*/ 	.byte	0x04, 0x37
        /*0002*/ 	.short	(.L_24 - .L_23)
.L_23:
        /*0004*/ 	.word	0x00000082


	//----- nvinfo : EIATTR_KPARAM_INFO
	.align		4
.L_24:
        /*0008*/ 	.byte	0x04, 0x17
        /*000a*/ 	.short	(.L_26 - .L_25)
.L_25:
        /*000c*/ 	.word	0x00000000
        /*0010*/ 	.short	0x0000
        /*0012*/ 	.short	0x0070
        /*0014*/ 	.byte	0x00, 0xf0, 0x01, 0x20


	//----- nvinfo : EIATTR_SPARSE_MMA_MASK
	.align		4
.L_26:
        /*0018*/ 	.byte	0x03, 0x50
        /*001a*/ 	.short	0x0000


	//----- nvinfo : EIATTR_MAXREG_COUNT
	.align		4
        /*001c*/ 	.byte	0x03, 0x1b
        /*001e*/ 	.short	0x00a8


	//----- nvinfo : EIATTR_NUM_BARRIERS
	.align		4
        /*0020*/ 	.byte	0x02, 0x4c
        /*0022*/ 	.byte	0x02
	.zero		1


	//----- nvinfo : EIATTR_EXTERNS
	.align		4
        /*0024*/ 	.byte	0x04, 0x0f
        /*0026*/ 	.short	(.L_28 - .L_27)


	//   ....[0]....
	.align		4
.L_27:
        /*0028*/ 	.word	index@(__assertfail)


	//----- nvinfo : EIATTR_MERCURY_ISA_VERSION
	.align		4
.L_28:
        /*002c*/ 	.byte	0x03, 0x5f
        /*002e*/ 	.short	0x0101


	//----- nvinfo : EIATTR_INT_WARP_WIDE_INSTR_OFFSETS
	.align		4
        /*0030*/ 	.byte	0x04, 0x31
        /*0032*/ 	.short	(.L_30 - .L_29)


	//   ....[0]....
.L_29:
        /*0034*/ 	.word	0x000006f0


	//   ....[1]....
        /*0038*/ 	.word	0x00000700


	//   ....[2]....
        /*003c*/ 	.word	0x00000710


	//   ....[3]....
        /*0040*/ 	.word	0x00000720


	//   ....[4]....
        /*0044*/ 	.word	0x00000790


	//----- nvinfo : EIATTR_COOP_GROUP_MASK_REGIDS
	.align		4
.L_30:
        /*0048*/ 	.byte	0x04, 0x29
        /*004a*/ 	.short	(.L_32 - .L_31)


	//   ....[0]....
.L_31:
        /*004c*/ 	.word	0xffffffff


	//   ....[1]....
        /*0050*/ 	.word	0xffffffff


	//   ....[2]....
        /*0054*/ 	.word	0xffffffff


	//   ....[3]....
        /*0058*/ 	.word	0xffffffff


	//   ....[4]....
        /*005c*/ 	.word	0xffffffff


	//   ....[5]....
        /*0060*/ 	.word	0xffffffff


	//   ....[6]....
        /*0064*/ 	.word	0xffffffff


	//   ....[7]....
        /*0068*/ 	.word	0xffffffff


	//   ....[8]....
        /*006c*/ 	.word	0xffffffff


	//   ....[9]....
        /*0070*/ 	.word	0xffffffff


	//   ....[10]....
        /*0074*/ 	.word	0xffffffff


	//   ....[11]....
        /*0078*/ 	.word	0xffffffff


	//   ....[12]....
        /*007c*/ 	.word	0xffffffff


	//   ....[13]....
        /*0080*/ 	.word	0xffffffff


	//   ....[14]....
        /*0084*/ 	.word	0xffffffff


	//   ....[15]....
        /*0088*/ 	.word	0xffffffff


	//   ....[16]....
        /*008c*/ 	.word	0xffffffff


	//   ....[17]....
        /*0090*/ 	.word	0xffffffff


	//   ....[18]....
        /*0094*/ 	.word	0xffffffff


	//   ....[19]....
        /*0098*/ 	.word	0xffffffff


	//   ....[20]....
        /*009c*/ 	.word	0xffffffff


	//   ....[21]....
        /*00a0*/ 	.word	0xffffffff


	//----- nvinfo : EIATTR_COOP_GROUP_INSTR_OFFSETS
	.align		4
.L_32:
        /*00a4*/ 	.byte	0x04, 0x28
        /*00a6*/ 	.short	(.L_34 - .L_33)


	//   ....[0]....
.L_33:
        /*00a8*/ 	.word	0x00000050


	//   ....[1]....
        /*00ac*/ 	.word	0x00000080


	//   ....[2]....
        /*00b0*/ 	.word	0x000001b0


	//   ....[3]....
        /*00b4*/ 	.word	0x00000370


	//   ....[4]....
        /*00b8*/ 	.word	0x00000530


	//   ....[5]....
        /*00bc*/ 	.word	0x00000690


	//   ....[6]....
        /*00c0*/ 	.word	0x000016c0


	//   ....[7]....
        /*00c4*/ 	.word	0x00001710


	//   ....[8]....
        /*00c8*/ 	.word	0x00001a70


	//   ....[9]....
        /*00cc*/ 	.word	0x00001b60


	//   ....[10]....
        /*00d0*/ 	.word	0x00002cc0


	//   ....[11]....
        /*00d4*/ 	.word	0x00002cf0


	//   ....[12]....
        /*00d8*/ 	.word	0x00002ff0


	//   ....[13]....
        /*00dc*/ 	.word	0x00003110


	//   ....[14]....
        /*00e0*/ 	.word	0x00004b30


	//   ....[15]....
        /*00e4*/ 	.word	0x00004b90


	//   ....[16]....
        /*00e8*/ 	.word	0x00004f00


	//   ....[17]....
        /*00ec*/ 	.word	0x00005010


	//   ....[18]....
        /*00f0*/ 	.word	0x000061f0


	//   ....[19]....
        /*00f4*/ 	.word	0x00006230


	//   ....[20]....
        /*00f8*/ 	.word	0x00006270


	//   ....[21]....
        /*00fc*/ 	.word	0x00006280


	//----- nvinfo : EIATTR_REG_RECONFIG
	.align		4
.L_34:
        /*0100*/ 	.byte	0x01, 0x54
	.zero		2


	//----- nvinfo : EIATTR_SYSCALL_OFFSETS
	.align		4
        /*0104*/ 	.byte	0x04, 0x46
        /*0106*/ 	.short	(.L_36 - .L_35)


	//   ....[0]....
.L_35:
        /*0108*/ 	.word	0x00006d50


	//   ....[1]....
        /*010c*/ 	.word	0x00006eb0


	//----- nvinfo : EIATTR_MBARRIER_INSTR_OFFSETS
	.align		4
.L_36:
        /*0110*/ 	.byte	0x04, 0x39
        /*0112*/ 	.short	(.L_38 - .L_37)


	//   ....[0]....
.L_37:
        /*0114*/ 	.word	0x00000320
        /*0118*/ 	.word	0x000000ff
        /*011c*/ 	.word	0x00015050
        /*0120*/ 	.short	0x0100
        /*0122*/ 	.byte	0x06
	.zero		1


	//   ....[1]....
        /*0124*/ 	.word	0x00000330
        /*0128*/ 	.word	0x000000ff
        /*012c*/ 	.word	0x00015060
        /*0130*/ 	.short	0x0100
        /*0132*/ 	.byte	0x06
	.zero		1


	//   ....[2]....
        /*0134*/ 	.word	0x00000340
        /*0138*/ 	.word	0x000000ff
        /*013c*/ 	.word	0x00015058
        /*0140*/ 	.short	0x0100
        /*0142*/ 	.byte	0x06
	.zero		1


	//   ....[3]....
        /*0144*/ 	.word	0x00000350
        /*0148*/ 	.word	0x000000ff
        /*014c*/ 	.word	0x00015068
        /*0150*/ 	.short	0x0100
        /*0152*/ 	.byte	0x06
	.zero		1


	//   ....[4]....
        /*0154*/ 	.word	0x00000480
        /*0158*/ 	.word	0x000000ff
        /*015c*/ 	.word	0x00015000
        /*0160*/ 	.short	0x0100
        /*0162*/ 	.byte	0x06
	.zero		1


	//   ....[5]....
        /*0164*/ 	.word	0x00000490
        /*0168*/ 	.word	0x000000ff
        /*016c*/ 	.word	0x00015028
        /*0170*/ 	.short	0x0100
        /*0172*/ 	.byte	0x06
	.zero		1


	//   ....[6]....
        /*0174*/ 	.word	0x000004a0
        /*0178*/ 	.word	0x000000ff
        /*017c*/ 	.word	0x00015008
        /*0180*/ 	.short	0x0100
        /*0182*/ 	.byte	0x06
	.zero		1


	//   ....[7]....
        /*0184*/ 	.word	0x000004b0
        /*0188*/ 	.word	0x000000ff
        /*018c*/ 	.word	0x00015030
        /*0190*/ 	.short	0x0100
        /*0192*/ 	.byte	0x06
	.zero		1


	//   ....[8]....
        /*0194*/ 	.word	0x000004c0
        /*0198*/ 	.word	0x000000ff
        /*019c*/ 	.word	0x00015010
        /*01a0*/ 	.short	0x0100
        /*01a2*/ 	.byte	0x06
	.zero		1


	//   ....[9]....
        /*01a4*/ 	.word	0x000004d0
        /*01a8*/ 	.word	0x000000ff
        /*01ac*/ 	.word	0x00015038
        /*01b0*/ 	.short	0x0100
        /*01b2*/ 	.byte	0x06
	.zero		1


	//   ....[10]....
        /*01b4*/ 	.word	0x000004e0
        /*01b8*/ 	.word	0x000000ff
        /*01bc*/ 	.word	0x00015018
        /*01c0*/ 	.short	0x0100
        /*01c2*/ 	.byte	0x06
	.zero		1


	//   ....[11]....
        /*01c4*/ 	.word	0x000004f0
        /*01c8*/ 	.word	0x000000ff
        /*01cc*/ 	.word	0x00015040
        /*01d0*/ 	.short	0x0100
        /*01d2*/ 	.byte	0x06
	.zero		1


	//   ....[12]....
        /*01d4*/ 	.word	0x00000500
        /*01d8*/ 	.word	0x000000ff
        /*01dc*/ 	.word	0x00015020
        /*01e0*/ 	.short	0x0100
        /*01e2*/ 	.byte	0x06
	.zero		1


	//   ....[13]....
        /*01e4*/ 	.word	0x00000510
        /*01e8*/ 	.word	0x000000ff
        /*01ec*/ 	.word	0x00015048
        /*01f0*/ 	.short	0x0100
        /*01f2*/ 	.byte	0x06
	.zero		1


	//   ....[14]....
        /*01f4*/ 	.word	0x00000640
        /*01f8*/ 	.word	0x000000ff
        /*01fc*/ 	.word	0x00015070
        /*0200*/ 	.short	0x0100
        /*0202*/ 	.byte	0x06
	.zero		1


	//   ....[15]....
        /*0204*/ 	.word	0x00000650
        /*0208*/ 	.word	0x000000ff
        /*020c*/ 	.word	0x00015080
        /*0210*/ 	.short	0x0100
        /*0212*/ 	.byte	0x06
	.zero		1


	//   ....[16]....
        /*0214*/ 	.word	0x00000660
        /*0218*/ 	.word	0x000000ff
        /*021c*/ 	.word	0x00015078
        /*0220*/ 	.short	0x0100
        /*0222*/ 	.byte	0x06
	.zero		1


	//   ....[17]....
        /*0224*/ 	.word	0x00000670
        /*0228*/ 	.word	0x000000ff
        /*022c*/ 	.word	0x00015088
        /*0230*/ 	.short	0x0100
        /*0232*/ 	.byte	0x06
	.zero		1


	//   ....[18]....
        /*0234*/ 	.word	0x000007b0
        /*0238*/ 	.word	0x000000ff
        /*023c*/ 	.word	0x00015090
        /*0240*/ 	.short	0x0100
        /*0242*/ 	.byte	0x06
	.zero		1


	//   ....[19]....
        /*0244*/ 	.word	0x000007c0
        /*0248*/ 	.word	0x000000ff
        /*024c*/ 	.word	0x00015098
        /*0250*/ 	.short	0x0100
        /*0252*/ 	.byte	0x06
	.zero		1


	//   ....[20]....
        /*0254*/ 	.word	0x000007d0
        /*0258*/ 	.word	0x000000ff
        /*025c*/ 	.word	0x000150a0
        /*0260*/ 	.short	0x0100
        /*0262*/ 	.byte	0x06
	.zero		1


	//   ....[21]....
        /*0264*/ 	.word	0x000007e0
        /*0268*/ 	.word	0x000000ff
        /*026c*/ 	.word	0x000150a8
        /*0270*/ 	.short	0x0100
        /*0272*/ 	.byte	0x06
	.zero		1


	//   ....[22]....
        /*0274*/ 	.word	0x000008e0
        /*0278*/ 	.word	0x000000ff
        /*027c*/ 	.word	0x000150c0
        /*0280*/ 	.short	0x0100
        /*0282*/ 	.byte	0x06
	.zero		1


	//   ....[23]....
        /*0284*/ 	.word	0x000008f0
        /*0288*/ 	.word	0x000000ff
        /*028c*/ 	.word	0x000150d8
        /*0290*/ 	.short	0x0100
        /*0292*/ 	.byte	0x06
	.zero		1


	//   ....[24]....
        /*0294*/ 	.word	0x00000900
        /*0298*/ 	.word	0x000000ff
        /*029c*/ 	.word	0x000150c8
        /*02a0*/ 	.short	0x0100
        /*02a2*/ 	.byte	0x06
	.zero		1


	//   ....[25]....
        /*02a4*/ 	.word	0x00000910
        /*02a8*/ 	.word	0x000000ff
        /*02ac*/ 	.word	0x000150e0
        /*02b0*/ 	.short	0x0100
        /*02b2*/ 	.byte	0x06
	.zero		1


	//   ....[26]....
        /*02b4*/ 	.word	0x00000920
        /*02b8*/ 	.word	0x000000ff
        /*02bc*/ 	.word	0x000150d0
        /*02c0*/ 	.short	0x0100
        /*02c2*/ 	.byte	0x06
	.zero		1


	//   ....[27]....
        /*02c4*/ 	.word	0x00000930
        /*02c8*/ 	.word	0x000000ff
        /*02cc*/ 	.word	0x000150e8
        /*02d0*/ 	.short	0x0100
        /*02d2*/ 	.byte	0x06
	.zero		1


	//   ....[28]....
        /*02d4*/ 	.word	0x00000db0
        /*02d8*/ 	.word	0x000000ff
        /*02dc*/ 	.word	0x00015050
        /*02e0*/ 	.short	0x010a
        /*02e2*/ 	.byte	0x08
	.zero		1


	//   ....[29]....
        /*02e4*/ 	.word	0x00000e30
        /*02e8*/ 	.word	0x000000ff
        /*02ec*/ 	.word	0x00015000
        /*02f0*/ 	.short	0x010a
        /*02f2*/ 	.byte	0x24
	.zero		1


	//   ....[30]....
        /*02f4*/ 	.word	0x00000e80
        /*02f8*/ 	.word	0x000000ff
        /*02fc*/ 	.word	0xfffffff8
        /*0300*/ 	.short	0x010a
        /*0302*/ 	.byte	0x20
	.zero		1


	//   ....[31]....
        /*0304*/ 	.word	0x00002570
        /*0308*/ 	.word	0x00000012
        /*030c*/ 	.word	0x00000000
        /*0310*/ 	.short	0x0101
        /*0312*/ 	.byte	0x21
	.zero		1


	//   ....[32]....
        /*0314*/ 	.word	0x000025e0
        /*0318*/ 	.word	0x000000ff
        /*031c*/ 	.word	0x00015008
        /*0320*/ 	.short	0x010a
        /*0322*/ 	.byte	0x24
	.zero		1


	//   ....[33]....
        /*0324*/ 	.word	0x000027d0
        /*0328*/ 	.word	0x000000ff
        /*032c*/ 	.word	0x00000000
        /*0330*/ 	.short	0x0101
        /*0332*/ 	.byte	0x07
	.zero		1


	//   ....[34]....
        /*0334*/ 	.word	0x00002940
        /*0338*/ 	.word	0x000000ff
        /*033c*/ 	.word	0x00015000
        /*0340*/ 	.short	0x010a
        /*0342*/ 	.byte	0x0a
	.zero		1


	//   ....[35]....
        /*0344*/ 	.word	0x00003c60
        /*0348*/ 	.word	0x000000ff
        /*034c*/ 	.word	0x00015000
        /*0350*/ 	.short	0x010a
        /*0352*/ 	.byte	0x07
	.zero		1


	//   ....[36]....
        /*0354*/ 	.word	0x00003fa0
        /*0358*/ 	.word	0x000000ff
        /*035c*/ 	.word	0x00015000
        /*0360*/ 	.short	0x010a
        /*0362*/ 	.byte	0x07
	.zero		1


	//   ....[37]....
        /*0364*/ 	.word	0x00004180
        /*0368*/ 	.word	0x000000ff
        /*036c*/ 	.word	0x00000000
        /*0370*/ 	.short	0x0101
        /*0372*/ 	.byte	0x07
	.zero		1


	//   ....[38]....
        /*0374*/ 	.word	0x00004230
        /*0378*/ 	.word	0x000000ff
        /*037c*/ 	.word	0x00000000
        /*0380*/ 	.short	0x0101
        /*0382*/ 	.byte	0x04
	.zero		1


	//   ....[39]....
        /*0384*/ 	.word	0x000043e0
        /*0388*/ 	.word	0x000000ff
        /*038c*/ 	.word	0x00015000
        /*0390*/ 	.short	0x010a
        /*0392*/ 	.byte	0x0a
	.zero		1


	//   ....[40]....
        /*0394*/ 	.word	0x00005b20
        /*0398*/ 	.word	0x000000ff
        /*039c*/ 	.word	0x00015000
        /*03a0*/ 	.short	0x010a
        /*03a2*/ 	.byte	0x07
	.zero		1


	//   ....[41]....
        /*03a4*/ 	.word	0x00005e50
        /*03a8*/ 	.word	0x000000ff
        /*03ac*/ 	.word	0x00015000
        /*03b0*/ 	.short	0x010a
        /*03b2*/ 	.byte	0x07
	.zero		1


	//   ....[42]....
        /*03b4*/ 	.word	0x00006030
        /*03b8*/ 	.word	0x000000ff
        /*03bc*/ 	.word	0x00000000
        /*03c0*/ 	.short	0x0101
        /*03c2*/ 	.byte	0x07
	.zero		1


	//   ....[43]....
        /*03c4*/ 	.word	0x000060e0
        /*03c8*/ 	.word	0x000000ff
        /*03cc*/ 	.word	0x00000000
        /*03d0*/ 	.short	0x0101
        /*03d2*/ 	.byte	0x04
	.zero		1


	//   ....[44]....
        /*03d4*/ 	.word	0x00006800
        /*03d8*/ 	.word	0x000000ff
        /*03dc*/ 	.word	0x00000008
        /*03e0*/ 	.short	0x010a
        /*03e2*/ 	.byte	0x20
	.zero		1


	//   ....[45]....
        /*03e4*/ 	.word	0x000079c0
        /*03e8*/ 	.word	0x00000000
        /*03ec*/ 	.word	0x00015090
        /*03f0*/ 	.short	0x0101
        /*03f2*/ 	.byte	0x24
	.zero		1


	//   ....[46]....
        /*03f4*/ 	.word	0x00007b10
        /*03f8*/ 	.word	0x00000004
        /*03fc*/ 	.word	0x00015060
        /*0400*/ 	.short	0x010a
        /*0402*/ 	.byte	0x3f
	.zero		1


	//   ....[47]....
        /*0404*/ 	.word	0x00007e30
        /*0408*/ 	.word	0x00000002
        /*040c*/ 	.word	0x00015028
        /*0410*/ 	.short	0x010a
        /*0412*/ 	.byte	0x3f
	.zero		1


	//   ....[48]....
        /*0414*/ 	.word	0x00008150
        /*0418*/ 	.word	0x00000005
        /*041c*/ 	.word	0x00015060
        /*0420*/ 	.short	0x010a
        /*0422*/ 	.byte	0x3f
	.zero		1


	//   ....[49]....
        /*0424*/ 	.word	0x000084a0
        /*0428*/ 	.word	0x00000004
        /*042c*/ 	.word	0x00015028
        /*0430*/ 	.short	0x010a
        /*0432*/ 	.byte	0x3f
	.zero		1


	//   ....[50]....
        /*0434*/ 	.word	0x000088b0
        /*0438*/ 	.word	0x00000006
        /*043c*/ 	.word	0x00015028
        /*0440*/ 	.short	0x010a
        /*0442*/ 	.byte	0x3f
	.zero		1


	//   ....[51]....
        /*0444*/ 	.word	0x00008c00
        /*0448*/ 	.word	0x00000006
        /*044c*/ 	.word	0x00015028
        /*0450*/ 	.short	0x010a
        /*0452*/ 	.byte	0x3f
	.zero		1


	//   ....[52]....
        /*0454*/ 	.word	0x00008f40
        /*0458*/ 	.word	0x00000003
        /*045c*/ 	.word	0x00015050
        /*0460*/ 	.short	0x010a
        /*0462*/ 	.byte	0x3f
	.zero		1


	//   ....[53]....
        /*0464*/ 	.word	0x00008fa0
        /*0468*/ 	.word	0x00000002
        /*046c*/ 	.word	0x00015000
        /*0470*/ 	.short	0x010a
        /*0472*/ 	.byte	0x3f
	.zero		1


	//   ....[54]....
        /*0474*/ 	.word	0x00009000
        /*0478*/ 	.word	0x00000003
        /*047c*/ 	.word	0xfffffff8
        /*0480*/ 	.short	0x010a
        /*0482*/ 	.byte	0x3f
	.zero		1


	//   ....[55]....
        /*0484*/ 	.word	0x00009060
        /*0488*/ 	.word	0x00000008
        /*048c*/ 	.word	0x00015008
        /*0490*/ 	.short	0x010a
        /*0492*/ 	.byte	0x3f
	.zero		1


	//   ....[56]....
        /*0494*/ 	.word	0x000090c0
        /*0498*/ 	.word	0x00000005
        /*049c*/ 	.word	0x00015000
        /*04a0*/ 	.short	0x010a
        /*04a2*/ 	.byte	0x3f
	.zero		1


	//   ....[57]....
        /*04a4*/ 	.word	0x00009120
        /*04a8*/ 	.word	0x00000009
        /*04ac*/ 	.word	0x00015000
        /*04b0*/ 	.short	0x010a
        /*04b2*/ 	.byte	0x3f
	.zero		1


	//   ....[58]....
        /*04b4*/ 	.word	0x00009180
        /*04b8*/ 	.word	0x00000005
        /*04bc*/ 	.word	0x00015000
        /*04c0*/ 	.short	0x010a
        /*04c2*/ 	.byte	0x3f
	.zero		1


	//   ....[59]....
        /*04c4*/ 	.word	0x000091e0
        /*04c8*/ 	.word	0x00000009
        /*04cc*/ 	.word	0x00015000
        /*04d0*/ 	.short	0x010a
        /*04d2*/ 	.byte	0x3f
	.zero		1


	//   ....[60]....
        /*04d4*/ 	.word	0x00009240
        /*04d8*/ 	.word	0x00000003
        /*04dc*/ 	.word	0x00000008
        /*04e0*/ 	.short	0x010a
        /*04e2*/ 	.byte	0x3f
	.zero		1


	//   ....[61]....
        /*04e4*/ 	.word	0x00009290
        /*04e8*/ 	.word	0x00000004
        /*04ec*/ 	.word	0x00015060
        /*04f0*/ 	.short	0x010a
        /*04f2*/ 	.byte	0x3f
	.zero		1


	//   ....[62]....
        /*04f4*/ 	.word	0x000092e0
        /*04f8*/ 	.word	0x00000002
        /*04fc*/ 	.word	0x00015028
        /*0500*/ 	.short	0x010a
        /*0502*/ 	.byte	0x3f
	.zero		1


	//   ....[63]....
        /*0504*/ 	.word	0x00009330
        /*0508*/ 	.word	0x00000005
        /*050c*/ 	.word	0x00015060
        /*0510*/ 	.short	0x010a
        /*0512*/ 	.byte	0x3f
	.zero		1


	//   ....[64]....
        /*0514*/ 	.word	0x00009380
        /*0518*/ 	.word	0x00000004
        /*051c*/ 	.word	0x00015028
        /*0520*/ 	.short	0x010a
        /*0522*/ 	.byte	0x3f
	.zero		1


	//   ....[65]....
        /*0524*/ 	.word	0x000093d0
        /*0528*/ 	.word	0x00000006
        /*052c*/ 	.word	0x00015028
        /*0530*/ 	.short	0x010a
        /*0532*/ 	.byte	0x3f
	.zero		1


	//   ....[66]....
        /*0534*/ 	.word	0x00009420
        /*0538*/ 	.word	0x00000006
        /*053c*/ 	.word	0x00015028
        /*0540*/ 	.short	0x010a
        /*0542*/ 	.byte	0x3f
	.zero		1


	//----- nvinfo : EIATTR_NUM_MBARRIERS
	.align		4
.L_38:
        /*0544*/ 	.byte	0x03, 0x38
        /*0546*/ 	.short	0x001c


	//----- nvinfo : EIATTR_EXIT_INSTR_OFFSETS
	.align		4
        /*0548*/ 	.byte	0x04, 0x1c
        /*054a*/ 	.short	(.L_40 - .L_39)


	//   ....[0]....
.L_39:
        /*054c*/ 	.word	0x000009d0


	//   ....[1]....
        /*0550*/ 	.word	0x000079d0


	//   ....[2]....
        /*0554*/ 	.word	0x00007a10


	//   ....[3]....
        /*0558*/ 	.word	0x00008780


	//   ....[4]....
        /*055c*/ 	.word	0x00008f20


	//----- nvinfo : EIATTR_MAX_THREADS
	.align		4
.L_40:
        /*0560*/ 	.byte	0x04, 0x05
        /*0562*/ 	.short	(.L_42 - .L_41)
.L_41:
        /*0564*/ 	.word	0x00000180
        /*0568*/ 	.word	0x00000001
        /*056c*/ 	.word	0x00000001


	//----- nvinfo : EIATTR_CRS_STACK_SIZE
	.align		4
.L_42:
        /*0570*/ 	.byte	0x04, 0x1e
        /*0572*/ 	.short	(.L_44 - .L_43)
.L_43:
        /*0574*/ 	.word	0x00000000


	//----- nvinfo : EIATTR_CBANK_PARAM_SIZE
	.align		4
.L_44:
        /*0578*/ 	.byte	0x03, 0x19
        /*057a*/ 	.short	0x0870


	//----- nvinfo : EIATTR_PARAM_CBANK
	.align		4
        /*057c*/ 	.byte	0x04, 0x0a
        /*057e*/ 	.short	(.L_46 - .L_45)
	.align		4
.L_45:
        /*0580*/ 	.word	index@(.nv.constant0._ZN7cutlass13device_kernelINS_4fmha6kernel28FmhaKernelTmaWarpSpecializedINS1_10collective30FmhaMainloopTmaWarpSpecializedINS_10bfloat16_tEffN4cute5tupleIJNS7_1CILi128EEENS9_ILi64EEENS9_ILi96EEEEEENS8_IJiNS9_ILi1EEENS8_IJiiEEEEEESG_SG_NS4_14ResidualFusionEJEEENS4_15FmhaFwdEpilogueIS6_fNS8_IJSB_SC_SB_EEEEENS2_23IndividualTileSchedulerEJEEEEEvNT_6ParamsE)
        /*0584*/ 	.short	0x0210
        /*0586*/ 	.short	0x0870


	//----- nvinfo : EIATTR_SW_WAR
	.align		4
.L_46:
        /*0588*/ 	.byte	0x04, 0x36
        /*058a*/ 	.short	(.L_48 - .L_47)
.L_47:
        /*058c*/ 	.word	0x00000008
.L_48:


//--------------------- .nv.callgraph             --------------------------
	.section	.nv.callgraph,"",@"SHT_CUDA_CALLGRAPH"
	.align	4
	.sectionentsize	8
	.align		4
        /*0000*/ 	.word	0x00000000
	.align		4
        /*0004*/ 	.word	0xffffffff
	.align		4
        /*0008*/ 	.word	index@(_ZN7cutlass13device_kernelINS_4fmha6kernel28FmhaKernelTmaWarpSpecializedINS1_10collective30FmhaMainloopTmaWarpSpecializedINS_10bfloat16_tEffN4cute5tupleIJNS7_1CILi128EEENS9_ILi64EEENS9_ILi96EEEEEENS8_IJiNS9_ILi1EEENS8_IJiiEEEEEESG_SG_NS4_14ResidualFusionEJEEENS4_15FmhaFwdEpilogueIS6_fNS8_IJSB_SC_SB_EEEEENS2_23IndividualTileSchedulerEJEEEEEvNT_6ParamsE)
	.align		4
        /*000c*/ 	.word	index@(__assertfail)
	.align		4
        /*0010*/ 	.word	0x00000000
	.align		4
        /*0014*/ 	.word	0xfffffffe
	.align		4
        /*0018*/ 	.word	0x00000000
	.align		4
        /*001c*/ 	.word	0xfffffffd
	.align		4
        /*0020*/ 	.word	0x00000000
	.align		4
        /*0024*/ 	.word	0xfffffffc


//--------------------- .nv.constant4             --------------------------
	.section	.nv.constant4,"a",@progbits
	.align	8
	.align		8
.nv.constant4:
        /*0000*/ 	.dword	__assertfail
	.align		8
        /*0008*/ 	.dword	__unnamed_1
	.align		8
        /*0010*/ 	.dword	__unnamed_2
	.align		8
        /*0018*/ 	.dword	_ZN39_INTERNAL_06eeed66_4_k_cu_c68dc726_28514cuda3std3__45__cpo5beginE
	.align		8
        /*0020*/ 	.dword	_ZN39_INTERNAL_06eeed66_4_k_cu_c68dc726_28514cuda3std3__45__cpo3endE
	.align		8
        /*0028*/ 	.dword	_ZN39_INTERNAL_06eeed66_4_k_cu_c68dc726_28514cuda3std3__45__cpo6cbeginE
	.align		8
        /*0030*/ 	.dword	_ZN39_INTERNAL_06eeed66_4_k_cu_c68dc726_28514cuda3std3__45__cpo4cendE
	.align		8
        /*0038*/ 	.dword	_ZN39_INTERNAL_06eeed66_4_k_cu_c68dc726_28514cuda3std3__441_GLOBAL__N__06eeed66_4_k_cu_c68dc726_28516ignoreE
	.align		8
        /*0040*/ 	.dword	_ZN39_INTERNAL_06eeed66_4_k_cu_c68dc726_28514cuda3std3__419piecewise_constructE
	.align		8
        /*0048*/ 	.dword	_ZN39_INTERNAL_06eeed66_4_k_cu_c68dc726_28514cuda3std3__48in_placeE
	.align		8
        /*0050*/ 	.dword	_ZN39_INTERNAL_06eeed66_4_k_cu_c68dc726_28514cuda3std6ranges3__45__cpo4swapE
	.align		8
        /*0058*/ 	.dword	_ZN39_INTERNAL_06eeed66_4_k_cu_c68dc726_28514cuda3std6ranges3__45__cpo9iter_moveE
	.align		8
        /*0060*/ 	.dword	_ZN39_INTERNAL_06eeed66_4_k_cu_c68dc726_28514cute7productE
	.align		8
        /*0068*/ 	.dword	_ZN39_INTERNAL_06eeed66_4_k_cu_c68dc726_28514cute1_E
	.align		8
        /*0070*/ 	.dword	$str$24
	.align		8
        /*0078*/ 	.dword	$str$25


//--------------------- .text._ZN7cutlass13device_kernelINS_4fmha6kernel28FmhaKernelTmaWarpSpecializedINS1_10collective30FmhaMainloopTmaWarpSpecializedINS_10bfloat16_tEffN4cute5tupleIJNS7_1CILi128EEENS9_ILi64EEENS9_ILi96EEEEEENS8_IJiNS9_ILi1EEENS8_IJiiEEEEEESG_SG_NS4_14ResidualFusionEJEEENS4_15FmhaFwdEpilogueIS6_fNS8_IJSB_SC_SB_EEEEENS2_23IndividualTileSchedulerEJEEEEEvNT_6ParamsE --------------------------
	.section	.text._ZN7cutlass13device_kernelINS_4fmha6kernel28FmhaKernelTmaWarpSpecializedINS1_10collective30FmhaMainloopTmaWarpSpecializedINS_10bfloat16_tEffN4cute5tupleIJNS7_1CILi128EEENS9_ILi64EEENS9_ILi96EEEEEENS8_IJiNS9_ILi1EEENS8_IJiiEEEEEESG_SG_NS4_14ResidualFusionEJEEENS4_15FmhaFwdEpilogueIS6_fNS8_IJSB_SC_SB_EEEEENS2_23IndividualTileSchedulerEJEEEEEvNT_6ParamsE,"ax",@progbits
	.align	128
.text._ZN7cutlass13device_kernelINS_4fmha6kernel28FmhaKernelTmaWarpSpecializedINS1_10collective30FmhaMainloopTmaWarpSpecializedINS_10bfloat16_tEffN4cute5tupleIJNS7_1CILi128EEENS9_ILi64EEENS9_ILi96EEEEEENS8_IJiNS9_ILi1EEENS8_IJiiEEEEEESG_SG_NS4_14ResidualFusionEJEEENS4_15FmhaFwdEpilogueIS6_fNS8_IJSB_SC_SB_EEEEENS2_23IndividualTileSchedulerEJEEEEEvNT_6ParamsE:
        .type           _ZN7cutlass13device_kernelINS_4fmha6kernel28FmhaKernelTmaWarpSpecializedINS1_10collective30FmhaMainloopTmaWarpSpecializedINS_10bfloat16_tEffN4cute5tupleIJNS7_1CILi128EEENS9_ILi64EEENS9_ILi96EEEEEENS8_IJiNS9_ILi1EEENS8_IJiiEEEEEESG_SG_NS4_14ResidualFusionEJEEENS4_15FmhaFwdEpilogueIS6_fNS8_IJSB_SC_SB_EEEEENS2_23IndividualTileSchedulerEJEEEEEvNT_6ParamsE,@function
        .size           _ZN7cutlass13device_kernelINS_4fmha6kernel28FmhaKernelTmaWarpSpecializedINS1_10collective30FmhaMainloopTmaWarpSpecializedINS_10bfloat16_tEffN4cute5tupleIJNS7_1CILi128EEENS9_ILi64EEENS9_ILi96EEEEEENS8_IJiNS9_ILi1EEENS8_IJiiEEEEEESG_SG_NS4_14ResidualFusionEJEEENS4_15FmhaFwdEpilogueIS6_fNS8_IJSB_SC_SB_EEEEENS2_23IndividualTileSchedulerEJEEEEEvNT_6ParamsE,(.L_x_121 - _ZN7cutlass13device_kernelINS_4fmha6kernel28FmhaKernelTmaWarpSpecializedINS1_10collective30FmhaMainloopTmaWarpSpecializedINS_10bfloat16_tEffN4cute5tupleIJNS7_1CILi128EEENS9_ILi64EEENS9_ILi96EEEEEENS8_IJiNS9_ILi1EEENS8_IJiiEEEEEESG_SG_NS4_14ResidualFusionEJEEENS4_15FmhaFwdEpilogueIS6_fNS8_IJSB_SC_SB_EEEEENS2_23IndividualTileSchedulerEJEEEEEvNT_6ParamsE)
        .other          _ZN7cutlass13device_kernelINS_4fmha6kernel28FmhaKernelTmaWarpSpecializedINS1_10collective30FmhaMainloopTmaWarpSpecializedINS_10bfloat16_tEffN4cute5tupleIJNS7_1CILi128EEENS9_ILi64EEENS9_ILi96EEEEEENS8_IJiNS9_ILi1EEENS8_IJiiEEEEEESG_SG_NS4_14ResidualFusionEJEEENS4_15FmhaFwdEpilogueIS6_fNS8_IJSB_SC_SB_EEEEENS2_23IndividualTileSchedulerEJEEEEEvNT_6ParamsE,@"STO_CUDA_ENTRY STV_DEFAULT"
_ZN7cutlass13device_kernelINS_4fmha6kernel28FmhaKernelTmaWarpSpecializedINS1_10collective30FmhaMainloopTmaWarpSpecializedINS_10bfloat16_tEffN4cute5tupleIJNS7_1CILi128EEENS9_ILi64EEENS9_ILi96EEEEEENS8_IJiNS9_ILi1EEENS8_IJiiEEEEEESG_SG_NS4_14ResidualFusionEJEEENS4_15FmhaFwdEpilogueIS6_fNS8_IJSB_SC_SB_EEEEENS2_23IndividualTileSchedulerEJEEEEEvNT_6ParamsE:
[----:B------:R-:W1:Y:S01]  /*0000*/  LDC R1, c[0x0][0x28] ;  /* 0x00000a00ff017b82 */ /* 0x000e620000000800 */
[----:B------:R-:W2:Y:S01]  /*0010*/  S2R R0, SR_TID.X ;  /* 0x0000000000007919 */ /* 0x000ea20000002100 */
[----:B------:R-:W-:Y:S01]  /*0020*/  ELECT P1, URZ, PT ;  /* 0x00000000003f782f */ /* 0x000fe20003820000 */
[----:B------:R-:W-:Y:S01]  /*0030*/  BSSY B0, `(.L_x_0) ;  /* 0x0000017000007945 */ /* 0x000fe20003800000 */
[----:B--2---:R-:W-:-:S05]  /*0040*/  SHF.R.U32.HI R2, RZ, 0x5, R0 ;  /* 0x00000005ff027819 */ /* 0x004fca0000011600 */
[----:B------:R-:W2:Y:S02]  /*0050*/  SHFL.IDX PT, R3, R2, RZ, 0x1f ;  /* 0x00001fff02037589 */ /* 0x000ea400000e0000 */
[----:B--2---:R-:W-:Y:S02]  /*0060*/  R2UR UR4, R3 ;  /* 0x00000000030472ca */ /* 0x004fe400000e0000 */
[----:B------:R-:W-:-:S06]  /*0070*/  SHF.R.U32.HI R3, RZ, 0x7, R0 ;  /* 0x00000007ff037819 */ /* 0x000fcc0000011600 */
[----:B------:R-:W2:Y:S05]  /*0080*/  SHFL.IDX PT, R3, R3, RZ, 0x1f ;  /* 0x00001fff03037589 */ /* 0x000eaa00000e0000 */
[----:B------:R-:W-:Y:S02]  /*0090*/  USHF.R.S32.HI UR5, URZ, 0x1f, UR4 ;  /* 0x0000001f3f057899 */ /* 0x000fe40008011404 */
[----:B------:R-:W-:Y:S02]  /*00a0*/  ISETP.NE.OR P0, PT, RZ, UR4, !P1 ;  /* 0x00000004ff007c0c */ /* 0x000fe4000cf05670 */
[----:B------:R-:W-:-:S04]  /*00b0*/  ULEA.HI UR5, UR5, UR4, URZ, 0x2 ;  /* 0x0000000405057291 */ /* 0x000fc8000f8f103f */
[----:B------:R-:W-:-:S04]  /*00c0*/  ULOP3.LUT UR5, UR5, 0xfffffffc, URZ, 0xc0, !UPT ;  /* 0xfffffffc05057892 */ /* 0x000fc8000f8ec03f */
[----:B------:R-:W-:-:S03]  /*00d0*/  UIADD3 UR5, UR4, -UR5, URZ ;  /* 0x8000000504057290 */ /* 0x000fc6000fffe03f */
[----:B-1----:R-:W-:Y:S09]  /*00e0*/  @P0 BRA `(.L_x_1) ;  /* 0x00000000002c0947 */ /* 0x002ff20003800000 */
[----:B------:R-:W-:Y:S02]  /*00f0*/  ULDC.64 UR6, c[0x0][0x198] ;  /* 0x0000660000067ab9 */ /* 0x000fe40000000a00 */
[----:B------:R-:W-:Y:S02]  /*0100*/  UIADD3 UR8, UP0, UR6, 0xf0, URZ ;  /* 0x000000f006087890 */ /* 0x000fe4000ff1e03f */
[----:B------:R-:W-:Y:S02]  /*0110*/  UIADD3 UR10, UP1, UR6, 0x1f0, URZ ;  /* 0x000001f0060a7890 */ /* 0x000fe4000ff3e03f */
[----:B------:R-:W-:Y:S02]  /*0120*/  UIADD3 UR6, UP2, UR6, 0x2f0, URZ ;  /* 0x000002f006067890 */ /* 0x000fe4000ff5e03f */
[----:B------:R-:W-:Y:S02]  /*0130*/  UIADD3.X UR9, URZ, UR7, URZ, UP0, !UPT ;  /* 0x000000073f097290 */ /* 0x000fe400087fe43f */
[----:B------:R-:W-:-:S02]  /*0140*/  UIADD3.X UR11, URZ, UR7, URZ, UP1, !UPT ;  /* 0x000000073f0b7290 */ /* 0x000fc40008ffe43f */
[----:B------:R-:W-:-:S05]  /*0150*/  UIADD3.X UR7, URZ, UR7, URZ, UP2, !UPT ;  /* 0x000000073f077290 */ /* 0x000fca00097fe43f */
[----:B------:R1:W-:Y:S02]  /*0160*/  UTMACCTL.PF [UR8] ;  /* 0x00000000080079b9 */ /* 0x0003e40008040000 */
[----:B------:R1:W-:Y:S02]  /*0170*/  UTMACCTL.PF [UR10] ;  /* 0x000000000a0079b9 */ /* 0x0003e40008040000 */
[----:B------:R1:W-:Y:S02]  /*0180*/  UTMACCTL.PF [UR6] ;  /* 0x00000000060079b9 */ /* 0x0003e40008040000 */
[----:B-1----:R-:W-:Y:S01]  /*0190*/  NOP ;  /* 0x0000000000007918 */ /* 0x002fe20000000000 */
.L_x_1:
[----:B------:R-:W-:Y:S05]  /*01a0*/  BSYNC B0 ;  /* 0x0000000000007941 */ /* 0x000fea0003800000 */
.L_x_0:
[----:B------:R-:W1:Y:S01]  /*01b0*/  SHFL.IDX PT, R4, R2, RZ, 0x1f ;  /* 0x00001fff02047589 */ /* 0x000e6200000e0000 */
[----:B--2---:R-:W-:Y:S01]  /*01c0*/  R2UR UR37, R3 ;  /* 0x00000000032572ca */ /* 0x004fe200000e0000 */
[----:B------:R-:W-:-:S12]  /*01d0*/  UISETP.NE.AND UP0, UPT, UR5, 0x1, UPT ;  /* 0x000000010500788c */ /* 0x000fd8000bf05270 */
[----:B------:R-:W-:Y:S02]  /*01e0*/  UIADD3 UR7, UR37, -0x1, URZ ;  /* 0xffffffff25077890 */ /* 0x000fe4000fffe03f */
[----:B------:R-:W-:Y:S02]  /*01f0*/  UISETP.EQ.AND UP0, UPT, UR37, URZ, !UP0 ;  /* 0x0000003f2500728c */ /* 0x000fe4000c702270 */
[----:B------:R-:W-:Y:S02]  /*0200*/  UISETP.GE.U32.AND UP1, UPT, UR7, 0x4, UPT ;  /* 0x000000040700788c */ /* 0x000fe4000bf26070 */
[----:B------:R-:W-:Y:S01]  /*0210*/  USEL UR4, URZ, 0x1, !UP0 ;  /* 0x000000013f047887 */ /* 0x000fe2000c000000 */
[----:B-1----:R-:W-:-:S03]  /*0220*/  ISETP.NE.AND P0, PT, R4, RZ, PT ;  /* 0x000000ff0400720c */ /* 0x002fc60003f05270 */
[----:B------:R-:W-:-:S10]  /*0230*/  USEL UR4, UR4, 0x2, UP1 ;  /* 0x0000000204047887 */ /* 0x000fd40008800000 */
[----:B------:R-:W-:Y:S05]  /*0240*/  @P0 BRA `(.L_x_2) ;  /* 0x0000000000480947 */ /* 0x000fea0003800000 */
[----:B------:R-:W1:Y:S01]  /*0250*/  S2UR UR8, SR_CgaCtaId ;  /* 0x00000000000879c3 */ /* 0x000e620000008800 */
[----:B------:R-:W-:Y:S01]  /*0260*/  UMOV UR6, 0x400 ;  /* 0x0000040000067882 */ /* 0x000fe20000000000 */
[----:B------:R-:W-:Y:S01]  /*0270*/  UMOV UR9, 0x1 ;  /* 0x0000000100097882 */ /* 0x000fe20000000000 */
[----:B------:R-:W-:Y:S01]  /*0280*/  UMOV UR10, 0x80 ;  /* 0x00000080000a7882 */ /* 0x000fe20000000000 */
[----:B------:R-:W-:Y:S01]  /*0290*/  ELECT P0, URZ, PT ;  /* 0x00000000003f782f */ /* 0x000fe20003800000 */
[----:B------:R-:W-:-:S04]  /*02a0*/  UIADD3 UR10, -UR10, 0x100000, URZ ;  /* 0x001000000a0a7890 */ /* 0x000fc8000fffe13f */
[----:B------:R-:W-:Y:S02]  /*02b0*/  USHF.L.U32 UR11, UR10, 0xb, URZ ;  /* 0x0000000b0a0b7899 */ /* 0x000fe4000800063f */
[----:B------:R-:W-:Y:S02]  /*02c0*/  USHF.L.U32 UR10, UR10, 0x1, URZ ;  /* 0x000000010a0a7899 */ /* 0x000fe4000800063f */
[----:B-1----:R-:W-:Y:S02]  /*02d0*/  ULEA UR6, UR8, UR6, 0x18 ;  /* 0x0000000608067291 */ /* 0x002fe4000f8ec03f */
[----:B------:R-:W-:-:S04]  /*02e0*/  UIADD3 UR8, -UR9, 0x100000, URZ ;  /* 0x0010000009087890 */ /* 0x000fc8000fffe13f */
[----:B------:R-:W-:Y:S02]  /*02f0*/  USHF.L.U32 UR9, UR8, 0xb, URZ ;  /* 0x0000000b08097899 */ /* 0x000fe4000800063f */
[----:B------:R-:W-:Y:S01]  /*0300*/  USHF.L.U32 UR8, UR8, 0x1, URZ ;  /* 0x0000000108087899 */ /* 0x000fe2000800063f */
[----:B------:R-:W1:Y:S11]  /*0310*/  FENCE.VIEW.ASYNC.S ;  /* 0x00000000000073c6 */ /* 0x000e760000000000 */
[----:B-1----:R1:W2:Y:S01]  /*0320*/  SYNCS.EXCH.64 URZ, [UR6+0x15050], UR8 ;  /* 0x01505008063f75b2 */ /* 0x0022a20008000100 */
[----:B------:R1:W3:Y:S01]  /*0330*/  SYNCS.EXCH.64 URZ, [UR6+0x15060], UR10 ;  /* 0x0150600a063f75b2 */ /* 0x0002e20008000100 */
[----:B------:R1:W4:Y:S01]  /*0340*/  SYNCS.EXCH.64 URZ, [UR6+0x15058], UR8 ;  /* 0x01505808063f75b2 */ /* 0x0003220008000100 */
[----:B------:R1:W1:Y:S01]  /*0350*/  SYNCS.EXCH.64 URZ, [UR6+0x15068], UR10 ;  /* 0x0150680a063f75b2 */ /* 0x0002620008000100 */
[----:B------:R-:W-:Y:S01]  /*0360*/  NOP ;  /* 0x0000000000007918 */ /* 0x000fe20000000000 */
.L_x_2:
[----:B------:R-:W5:Y:S01]  /*0370*/  SHFL.IDX PT, R3, R2, RZ, 0x1f ;  /* 0x00001fff02037589 */ /* 0x000f6200000e0000 */
[----:B------:R-:W-:Y:S01]  /*0380*/  NOP ;  /* 0x0000000000007918 */ /* 0x000fe20000000000 */
[----:B-----5:R-:W-:-:S13]  /*0390*/  ISETP.NE.AND P0, PT, R3, RZ, PT ;  /* 0x000000ff0300720c */ /* 0x020fda0003f05270 */
[----:B------:R-:W-:Y:S05]  /*03a0*/  @P0 BRA `(.L_x_3) ;  /* 0x0000000000600947 */ /* 0x000fea0003800000 */
[----:B-1----:R-:W1:Y:S01]  /*03b0*/  S2UR UR8, SR_CgaCtaId ;  /* 0x00000000000879c3 */ /* 0x002e620000008800 */
[----:B------:R-:W-:Y:S01]  /*03c0*/  UMOV UR6, 0x400 ;  /* 0x0000040000067882 */ /* 0x000fe20000000000 */
[----:B------:R-:W-:Y:S01]  /*03d0*/  UMOV UR10, 0x1 ;  /* 0x00000001000a7882 */ /* 0x000fe20000000000 */
[----:B------:R-:W-:Y:S01]  /*03e0*/  UMOV UR9, 0x100 ;  /* 0x0000010000097882 */ /* 0x000fe20000000000 */
[----:B------:R-:W-:-:S04]  /*03f0*/  UIADD3 UR10, -UR10, 0x100000, URZ ;  /* 0x001000000a0a7890 */ /* 0x000fc8000fffe13f */
[----:B------:R-:W-:Y:S02]  /*0400*/  USHF.L.U32 UR11, UR10, 0xb, URZ ;  /* 0x0000000b0a0b7899 */ /* 0x000fe4000800063f */
[----:B------:R-:W-:Y:S01]  /*0410*/  USHF.L.U32 UR10, UR10, 0x1, URZ ;  /* 0x000000010a0a7899 */ /* 0x000fe2000800063f */
[----:B------:R-:W-:Y:S01]  /*0420*/  ELECT P0, URZ, PT ;  /* 0x00000000003f782f */ /* 0x000fe20003800000 */
[----:B-1----:R-:W-:Y:S02]  /*0430*/  ULEA UR6, UR8, UR6, 0x18 ;  /* 0x0000000608067291 */ /* 0x002fe4000f8ec03f */
[----:B------:R-:W-:-:S04]  /*0440*/  UIADD3 UR8, -UR9, 0x100000, URZ ;  /* 0x0010000009087890 */ /* 0x000fc8000fffe13f */
[----:B------:R-:W-:Y:S02]  /*0450*/  USHF.L.U32 UR9, UR8, 0xb, URZ ;  /* 0x0000000b08097899 */ /* 0x000fe4000800063f */
[----:B------:R-:W-:Y:S01]  /*0460*/  USHF.L.U32 UR8, UR8, 0x1, URZ ;  /* 0x0000000108087899 */ /* 0x000fe2000800063f */
[----:B------:R-:W1:Y:S03]  /*0470*/  FENCE.VIEW.ASYNC.S ;  /* 0x00000000000073c6 */ /* 0x000e660000000000 */
[----:B-1----:R1:W1:Y:S08]  /*0480*/  SYNCS.EXCH.64 URZ, [UR6+0x15000], UR10 ;  /* 0x0150000a063f75b2 */ /* 0x0022700008000100 */
[----:B------:R1:W1:Y:S01]  /*0490*/  SYNCS.EXCH.64 URZ, [UR6+0x15028], UR8 ;  /* 0x01502808063f75b2 */ /* 0x0002620008000100 */
        /* <DEDUP_REMOVED lines=8> */
[----:B------:R-:W-:Y:S01]  /*0520*/  NOP ;  /* 0x0000000000007918 */ /* 0x000fe20000000000 */
.L_x_3:
        /* <DEDUP_REMOVED lines=21> */
[----:B------:R-:W-:Y:S01]  /*0680*/  NOP ;  /* 0x0000000000007918 */ /* 0x000fe20000000000 */
.L_x_4:
[----:B------:R-:W5:Y:S01]  /*0690*/  SHFL.IDX PT, R3, R2, RZ, 0x1f ;  /* 0x00001fff02037589 */ /* 0x000f6200000e0000 */
[----:B------:R-:W-:Y:S01]  /*06a0*/  ELECT P0, URZ, PT ;  /* 0x00000000003f782f */ /* 0x000fe20003800000 */
[----:B------:R-:W-:Y:S01]  /*06b0*/  NOP ;  /* 0x0000000000007918 */ /* 0x000fe20000000000 */
[----:B-1----:R-:W-:Y:S02]  /*06c0*/  UMOV UR8, 0x80 ;  /* 0x0000008000087882 */ /* 0x002fe40000000000 */
[C---:B-----5:R-:W-:Y:S02]  /*06d0*/  ISETP.NE.OR P0, PT, R3.reuse, RZ, !P0 ;  /* 0x000000ff0300720c */ /* 0x060fe40004705670 */
[----:B------:R-:W-:-:S11]  /*06e0*/  ISETP.NE.AND P2, PT, R3, RZ, PT ;  /* 0x000000ff0300720c */ /* 0x000fd60003f45270 */
[----:B------:R-:W-:Y:S01]  /*06f0*/  VOTEU.ALL UP0, P0 ;  /* 0x00000000003f7886 */ /* 0x000fe20000000000 */
[----:B------:R-:W-:Y:S01]  /*0700*/  VOTEU.ALL UP2, P0 ;  /* 0x00000000003f7886 */ /* 0x000fe20000040000 */
[----:B------:R-:W-:Y:S01]  /*0710*/  VOTEU.ALL UP3, P0 ;  /* 0x00000000003f7886 */ /* 0x000fe20000060000 */
[----:B------:R-:W-:Y:S02]  /*0720*/  VOTEU.ALL UP4, P0 ;  /* 0x00000000003f7886 */ /* 0x000fe40000080000 */
[----:B------:R-:W1:Y:S01]  /*0730*/  @!UP0 S2UR UR10, SR_CgaCtaId ;  /* 0x00000000000a89c3 */ /* 0x000e620000008800 */
[----:B------:R-:W-:Y:S01]  /*0740*/  @!UP0 UMOV UR6, 0x400 ;  /* 0x0000040000068882 */ /* 0x000fe20000000000 */
[----:B------:R-:W-:-:S04]  /*0750*/  @!UP0 UIADD3 UR8, -UR8, 0x100000, URZ ;  /* 0x0010000008088890 */ /* 0x000fc8000fffe13f */
[----:B------:R-:W-:Y:S02]  /*0760*/  @!UP0 USHF.L.U32 UR9, UR8, 0xb, URZ ;  /* 0x0000000b08098899 */ /* 0x000fe4000800063f */
[----:B------:R-:W-:Y:S02]  /*0770*/  @!UP0 USHF.L.U32 UR8, UR8, 0x1, URZ ;  /* 0x0000000108088899 */ /* 0x000fe4000800063f */
[----:B-1----:R-:W-:Y:S01]  /*0780*/  @!UP0 ULEA UR6, UR10, UR6, 0x18 ;  /* 0x000000060a068291 */ /* 0x002fe2000f8ec03f */
[----:B------:R-:W-:Y:S01]  /*0790*/  VOTEU.ALL UP0, P0 ;  /* 0x00000000003f7886 */ /* 0x000fe20000000000 */
[----:B------:R-:W1:Y:S10]  /*07a0*/  FENCE.VIEW.ASYNC.S ;  /* 0x00000000000073c6 */ /* 0x000e740000000000 */
[----:B-1----:R1:W1:Y:S01]  /*07b0*/  @!UP0 SYNCS.EXCH.64 URZ, [UR6+0x15090], UR8 ;  /* 0x01509008063f85b2 */ /* 0x0022620008000100 */
[----:B------:R1:W1:Y:S01]  /*07c0*/  @!UP2 SYNCS.EXCH.64 URZ, [UR6+0x15098], UR8 ;  /* 0x01509808063fa5b2 */ /* 0x0002620008000100 */
[----:B------:R1:W1:Y:S01]  /*07d0*/  @!UP3 SYNCS.EXCH.64 URZ, [UR6+0x150a0], UR8 ;  /* 0x0150a008063fb5b2 */ /* 0x0002620008000100 */
[----:B------:R1:W1:Y:S01]  /*07e0*/  @!UP4 SYNCS.EXCH.64 URZ, [UR6+0x150a8], UR8 ;  /* 0x0150a808063fc5b2 */ /* 0x0002620008000100 */
[----:B------:R-:W-:Y:S01]  /*07f0*/  NOP ;  /* 0x0000000000007918 */ /* 0x000fe20000000000 */
[----:B------:R-:W-:Y:S05]  /*0800*/  @P2 BRA `(.L_x_5) ;  /* 0x0000000000502947 */ /* 0x000fea0003800000 */
[----:B-1----:R-:W1:Y:S01]  /*0810*/  S2UR UR8, SR_CgaCtaId ;  /* 0x00000000000879c3 */ /* 0x002e620000008800 */
        /* <DEDUP_REMOVED lines=12> */
[----:B-1----:R1:W1:Y:S01]  /*08e0*/  SYNCS.EXCH.64 URZ, [UR6+0x150c0], UR8 ;  /* 0x0150c008063f75b2 */ /* 0x0022620008000100 */
[----:B------:R1:W1:Y:S01]  /*08f0*/  SYNCS.EXCH.64 URZ, [UR6+0x150d8], UR10 ;  /* 0x0150d80a063f75b2 */ /* 0x0002620008000100 */
[----:B------:R1:W1:Y:S01]  /*0900*/  SYNCS.EXCH.64 URZ, [UR6+0x150c8], UR8 ;  /* 0x0150c808063f75b2 */ /* 0x0002620008000100 */
[----:B------:R1:W1:Y:S01]  /*0910*/  SYNCS.EXCH.64 URZ, [UR6+0x150e0], UR10 ;  /* 0x0150e00a063f75b2 */ /* 0x0002620008000100 */
[----:B------:R1:W1:Y:S01]  /*0920*/  SYNCS.EXCH.64 URZ, [UR6+0x150d0], UR8 ;  /* 0x0150d008063f75b2 */ /* 0x0002620008000100 */
[----:B------:R1:W1:Y:S01]  /*0930*/  SYNCS.EXCH.64 URZ, [UR6+0x150e8], UR10 ;  /* 0x0150e80a063f75b2 */ /* 0x0002620008000100 */
[----:B------:R-:W-:Y:S01]  /*0940*/  NOP ;  /* 0x0000000000007918 */ /* 0x000fe20000000000 */
.L_x_5:
[----:B------:R-:W-:Y:S01]  /*0950*/  ISETP.NE.AND P0, PT, RZ, UR37, PT ;  /* 0x00000025ff007c0c */ /* 0x000fe2000bf05270 */
[----:B------:R-:W-:Y:S01]  /*0960*/  NOP ;  /* 0x0000000000007918 */ /* 0x000fe20000000000 */
[----:B------:R-:W-:Y:S01]  /*0970*/  MOV R2, UR5 ;  /* 0x0000000500027c02 */ /* 0x000fe20008000f00 */
[----:B-1234-:R-:W-:Y:S03]  /*0980*/  BAR.SYNC.DEFER_BLOCKING 0x0 ;  /* 0x0000000000007b1d */ /* 0x01efe60000010000 */
[----:B------:R-:W-:-:S07]  /*0990*/  ISETP.EQ.AND P2, PT, R2, 0x1, P1 ;  /* 0x000000010200780c */ /* 0x000fce0000f42270 */
[----:B------:R-:W-:Y:S06]  /*09a0*/  @!P0 BRA `(.L_x_6) ;  /* 0x00000070000c8947 */ /* 0x000fec0003800000 */
[----:B------:R-:W-:-:S06]  /*09b0*/  UISETP.GT.U32.AND UP0, UPT, UR7, 0x3, UPT ;  /* 0x000000030700788c */ /* 0x000fcc000bf04070 */
[----:B------:R-:W-:-:S13]  /*09c0*/  PLOP3.LUT P0, PT, PT, PT, UP0, 0x80, 0x0 ;  /* 0x000000000000781c */ /* 0x000fda0003f0f008 */
[----:B------:R-:W-:Y:S05]  /*09d0*/  @P0 EXIT ;  /* 0x000000000000094d */ /* 0x000fea0003800000 */
.L_x_7:
[----:B------:R-:W-:-:S08]  /*09e0*/  NOP ;  /* 0x0000000000007918 */ /* 0x000fd00000000000 */
[----:B------:R-:W1:Y:S02]  /*09f0*/  USETMAXREG.TRY_ALLOC.CTAPOOL UP0, 0xf0 ;  /* 0x000000f0000079c8 */ /* 0x000e640008000600 */
[----:B-1----:R-:W-:-:S13]  /*0a00*/  PLOP3.LUT P0, PT, PT, PT, UP0, 0x80, 0x0 ;  /* 0x000000000000781c */ /* 0x002fda0003f0f008 */
[----:B------:R-:W-:Y:S05]  /*0a10*/  @!P0 BRA `(.L_x_7) ;  /* 0xfffffffc00f08947 */ /* 0x000fea000383ffff */
[----:B------:R-:W-:Y:S01]  /*0a20*/  UISETP.NE.AND UP0, UPT, UR37, 0x1, UPT ;  /* 0x000000012500788c */ /* 0x000fe2000bf05270 */
[----:B------:R-:W1:Y:S01]  /*0a30*/  S2UR UR42, SR_CTAID.X ;  /* 0x00000000002a79c3 */ /* 0x000e620000002500 */
[----:B------:R-:W-:Y:S01]  /*0a40*/  UMOV UR5, URZ ;  /* 0x0000003f00057c82 */ /* 0x000fe20008000000 */
[----:B------:R-:W-:-:S03]  /*0a50*/  UMOV UR6, URZ ;  /* 0x0000003f00067c82 */ /* 0x000fc60008000000 */
[----:B------:R-:W-:-:S13]  /*0a60*/  PLOP3.LUT P0, PT, PT, PT, UP0, 0x80, 0x0 ;  /* 0x000000000000781c */ /* 0x000fda0003f0f008 */
[----:B------:R-:W-:Y:S05]  /*0a70*/  @!P0 BRA `(.L_x_8) ;  /* 0x00000000003c8947 */ /* 0x000fea0003800000 */
[----:B------:R-:W-:Y:S01]  /*0a80*/  UISETP.NE.AND UP0, UPT, UR37, 0x2, UPT ;  /* 0x000000022500788c */ /* 0x000fe2000bf05270 */
[----:B------:R-:W-:-:S05]  /*0a90*/  UMOV UR6, 0x1 ;  /* 0x0000000100067882 */ /* 0x000fca0000000000 */
[----:B------:R-:W-:-:S13]  /*0aa0*/  PLOP3.LUT P1, PT, PT, PT, UP0, 0x80, 0x0 ;  /* 0x000000000000781c */ /* 0x000fda0003f2f008 */
[----:B------:R-:W-:Y:S05]  /*0ab0*/  @!P1 BRA `(.L_x_8) ;  /* 0x00000000002c9947 */ /* 0x000fea0003800000 */
[----:B------:R-:W-:-:S06]  /*0ac0*/  UISETP.NE.AND UP0, UPT, UR37, 0x3, UPT ;  /* 0x000000032500788c */ /* 0x000fcc000bf05270 */
[----:B------:R-:W-:-:S13]  /*0ad0*/  PLOP3.LUT P1, PT, PT, PT, UP0, 0x80, 0x0 ;  /* 0x000000000000781c */ /* 0x000fda0003f2f008 */
[----:B------:R-:W-:Y:S05]  /*0ae0*/  @!P1 BRA `(.L_x_9) ;  /* 0x0000000000189947 */ /* 0x000fea0003800000 */
[----:B------:R-:W-:-:S11]  /*0af0*/  UISETP.NE.AND UP0, UPT, UR37, 0x4, UPT ;  /* 0x000000042500788c */ /* 0x000fd6000bf05270 */
[----:B------:R-:W-:Y:S01]  /*0b00*/  @!UP0 UMOV UR5, 0x1 ;  /* 0x0000000100058882 */ /* 0x000fe20000000000 */
[----:B------:R-:W-:Y:S01]  /*0b10*/  @!UP0 UMOV UR6, 0x1 ;  /* 0x0000000100068882 */ /* 0x000fe20000000000 */
[----:B------:R-:W-:Y:S01]  /*0b20*/  @UP0 UMOV UR5, URZ ;  /* 0x0000003f00050c82 */ /* 0x000fe20008000000 */
[----:B------:R-:W-:Y:S01]  /*0b30*/  @UP0 UMOV UR6, URZ ;  /* 0x0000003f00060c82 */ /* 0x000fe20008000000 */
[----:B------:R-:W-:Y:S05]  /*0b40*/  BRA `(.L_x_8) ;  /* 0x0000000000087947 */ /* 0x000fea0003800000 */
.L_x_9:
[----:B------:R-:W-:Y:S01]  /*0b50*/  UMOV UR5, 0x1 ;  /* 0x0000000100057882 */ /* 0x000fe20000000000 */
[----:B------:R-:W-:-:S05]  /*0b60*/  UMOV UR6, URZ ;  /* 0x0000003f00067c82 */ /* 0x000fca0008000000 */
.L_x_8:
[----:B------:R-:W-:Y:S05]  /*0b70*/  @!P0 BRA `(.L_x_10) ;  /* 0x00000000003c8947 */ /* 0x000fea0003800000 */
[----:B------:R-:W-:-:S06]  /*0b80*/  UISETP.NE.AND UP0, UPT, UR37, 0x2, UPT ;  /* 0x000000022500788c */ /* 0x000fcc000bf05270 */
[----:B------:R-:W-:-:S13]  /*0b90*/  PLOP3.LUT P0, PT, PT, PT, UP0, 0x80, 0x0 ;  /* 0x000000000000781c */ /* 0x000fda0003f0f008 */
[----:B------:R-:W-:Y:S05]  /*0ba0*/  @!P0 BRA `(.L_x_11) ;  /* 0x0000000000288947 */ /* 0x000fea0003800000 */
[----:B------:R-:W-:-:S06]  /*0bb0*/  UISETP.NE.AND UP0, UPT, UR37, 0x3, UPT ;  /* 0x000000032500788c */ /* 0x000fcc000bf05270 */
[----:B------:R-:W-:-:S13]  /*0bc0*/  PLOP3.LUT P0, PT, PT, PT, UP0, 0x80, 0x0 ;  /* 0x000000000000781c */ /* 0x000fda0003f0f008 */
[----:B------:R-:W-:Y:S05]  /*0bd0*/  @!P0 BRA `(.L_x_12) ;  /* 0x0000000000148947 */ /* 0x000fea0003800000 */
[----:B------:R-:W-:-:S06]  /*0be0*/  UISETP.NE.AND UP0, UPT, UR37, 0x4, UPT ;  /* 0x000000042500788c */ /* 0x000fcc000bf05270 */
[----:B------:R-:W-:-:S13]  /*0bf0*/  PLOP3.LUT P0, PT, PT, PT, UP0, 0x80, 0x0 ;  /* 0x000000000000781c */ /* 0x000fda0003f0f008 */
[----:B------:R-:W-:Y:S05]  /*0c00*/  @P0 BRA `(.L_x_13) ;  /* 0x00000000001c0947 */ /* 0x000fea0003800000 */
[----:B-1----:R-:W-:Y:S01]  /*0c10*/  ULEA UR42, UR42, 0x3, 0x1 ;  /* 0x000000032a2a7891 */ /* 0x002fe2000f8e083f */
[----:B------:R-:W-:Y:S11]  /*0c20*/  BRA `(.L_x_13) ;  /* 0x0000000000147947 */ /* 0x000ff60003800000 */
.L_x_12:
[----:B-1----:R-:W-:Y:S01]  /*0c30*/  ULEA UR42, UR42, 0x2, 0x1 ;  /* 0x000000022a2a7891 */ /* 0x002fe2000f8e083f */
[----:B------:R-:W-:Y:S11]  /*0c40*/  BRA `(.L_x_13) ;  /* 0x00000000000c7947 */ /* 0x000ff60003800000 */
.L_x_11:
[----:B-1----:R-:W-:Y:S01]  /*0c50*/  ULEA UR42, UR42, 0x1, 0x1 ;  /* 0x000000012a2a7891 */ /* 0x002fe2000f8e083f */
[----:B------:R-:W-:Y:S11]  /*0c60*/  BRA `(.L_x_13) ;  /* 0x0000000000047947 */ /* 0x000ff60003800000 */
.L_x_10:
[----:B-1----:R-:W-:-:S12]  /*0c70*/  USHF.L.U32 UR42, UR42, 0x1, URZ ;  /* 0x000000012a2a7899 */ /* 0x002fd8000800063f */
.L_x_13:
[----:B------:R-:W-:-:S04]  /*0c80*/  ULOP3.LUT UR8, UR4, 0x1, URZ, 0xfc, !UPT ;  /* 0x0000000104087892 */ /* 0x000fc8000f8efc3f */
[----:B------:R-:W-:-:S06]  /*0c90*/  UISETP.NE.AND UP0, UPT, UR8, 0x3, UPT ;  /* 0x000000030800788c */ /* 0x000fcc000bf05270 */
[----:B------:R-:W-:-:S13]  /*0ca0*/  PLOP3.LUT P0, PT, PT, PT, UP0, 0x80, 0x0 ;  /* 0x000000000000781c */ /* 0x000fda0003f0f008 */
[----:B------:R-:W-:Y:S05]  /*0cb0*/  @!P0 BRA `(.L_x_14) ;  /* 0x0000000000048947 */ /* 0x000fea0003800000 */
[----:B-1----:R-:W-:Y:S01]  /*0cc0*/  BPT.TRAP 0x1 ;  /* 0x000000040000795c */ /* 0x002fe20000300000 */
.L_x_14:
[----:B------:R-:W2:Y:S01]  /*0cd0*/  S2UR UR8, SR_CgaCtaId ;  /* 0x00000000000879c3 */ /* 0x000ea20000008800 */
[----:B------:R-:W-:Y:S01]  /*0ce0*/  UMOV UR36, 0x400 ;  /* 0x0000040000247882 */ /* 0x000fe20000000000 */
[----:B------:R-:W-:Y:S01]  /*0cf0*/  IMAD.U32 R2, RZ, RZ, UR5 ;  /* 0x00000005ff027e24 */ /* 0x000fe2000f8e00ff */
[----:B------:R-:W-:-:S04]  /*0d00*/  SHF.R.S32.HI R3, RZ, 0x1f, R0 ;  /* 0x0000001fff037819 */ /* 0x000fc80000011400 */
[----:B------:R-:W-:Y:S02]  /*0d10*/  SHF.L.U32 R2, R2, 0x1f, RZ ;  /* 0x0000001f02027819 */ /* 0x000fe400000006ff */
[----:B------:R-:W-:-:S04]  /*0d20*/  LEA.HI R3, R3, R0, RZ, 0x7 ;  /* 0x0000000003037211 */ /* 0x000fc800078f38ff */
[----:B------:R-:W-:-:S04]  /*0d30*/  LOP3.LUT R3, R3, 0xffffff80, RZ, 0xc0, !PT ;  /* 0xffffff8003037812 */ /* 0x000fc800078ec0ff */
[----:B------:R-:W-:-:S04]  /*0d40*/  IADD3 R3, -R3, R0, RZ ;  /* 0x0000000003037210 */ /* 0x000fc80007ffe1ff */
[----:B------:R-:W-:Y:S01]  /*0d50*/  SHF.R.S32.HI R0, RZ, 0x1f, R3 ;  /* 0x0000001fff007819 */ /* 0x000fe20000011403 */
[----:B--2---:R-:W-:-:S03]  /*0d60*/  ULEA UR36, UR8, UR36, 0x18 ;  /* 0x0000002408247291 */ /* 0x004fc6000f8ec03f */
[----:B------:R-:W-:Y:S01]  /*0d70*/  LEA.HI R0, R0, R3, RZ, 0x2 ;  /* 0x0000000300007211 */ /* 0x000fe200078f10ff */
[----:B------:R-:W-:-:S03]  /*0d80*/  ULEA UR8, UR6, UR36, 0x3 ;  /* 0x0000002406087291 */ /* 0x000fc6000f8e183f */
[----:B------:R-:W-:-:S05]  /*0d90*/  LOP3.LUT R0, R0, 0x7ffffffc, RZ, 0xc0, !PT ;  /* 0x7ffffffc00007812 */ /* 0x000fca00078ec0ff */
[----:B------:R-:W-:Y:S01]  /*0da0*/  IMAD.IADD R0, R3, 0x1, -R0 ;  /* 0x0000000103007824 */ /* 0x000fe200078e0a00 */
[----:B------:R-:W2:Y:S02]  /*0db0*/  SYNCS.PHASECHK.TRANS64.TRYWAIT P1, [UR8+0x15050], R2 ;  /* 0x01505002ff0075a7 */ /* 0x000ea40008020148 */
[----:B--2---:R-:W-:Y:S05]  /*0dc0*/  @!P1 BRA `(.L_x_15) ;  /* 0x0000008000589947 */ /* 0x004fea0003800000 */
.L_x_103:
[----:B------:R-:W-:Y:S01]  /*0dd0*/  SHF.L.U32 R0, R0, 0x1, RZ ;  /* 0x0000000100007819 */ /* 0x000fe200000006ff */
[----:B------:R-:W-:Y:S06]  /*0de0*/  @!P0 BRA `(.L_x_16) ;  /* 0x0000000000048947 */ /* 0x000fec0003800000 */
[----:B-1----:R-:W-:Y:S01]  /*0df0*/  BPT.TRAP 0x1 ;  /* 0x000000040000795c */ /* 0x002fe20000300000 */
.L_x_16:
[----:B------:R-:W-:Y:S01]  /*0e00*/  SHF.L.U32 R7, RZ, 0x1f, RZ ;  /* 0x0000001fff077819 */ /* 0x000fe200000006ff */
[----:B------:R-:W-:Y:S01]  /*0e10*/  UIADD3 UR33, UR36, 0x15090, URZ ;  /* 0x0001509024217890 */ /* 0x000fe2000fffe03f */
[----:B------:R-:W-:Y:S02]  /*0e20*/  ISETP.NE.AND P2, PT, RZ, UR7, PT ;  /* 0x00000007ff007c0c */ /* 0x000fe4000bf45270 */
[----:B------:R-:W3:Y:S02]  /*0e30*/  SYNCS.PHASECHK.TRANS64.TRYWAIT P1, [UR36+0x15000], R7 ;  /* 0x01500007ff0075a7 */ /* 0x000ee40008020164 */
[----:B---3--:R-:W-:Y:S09]  /*0e40*/  @!P1 BRA `(.L_x_17) ;  /* 0x0000008000509947 */ /* 0x008ff20003800000 */
.L_x_104:
[----:B------:R-:W-:Y:S01]  /*0e50*/  ULEA UR32, UR37, UR33, 0x3 ;  /* 0x0000002125207291 */ /* 0x000fe2000f8e183f */
[----:B--2---:R-:W-:-:S04]  /*0e60*/  SEL R2, RZ, 0x1, P2 ;  /* 0x00000001ff027807 */ /* 0x004fc80001000000 */
[----:B------:R-:W-:-:S04]  /*0e70*/  SHF.L.U32 R2, R2, 0x1f, RZ ;  /* 0x0000001f02027819 */ /* 0x000fc800000006ff */
[----:B------:R-:W2:Y:S02]  /*0e80*/  SYNCS.PHASECHK.TRANS64.TRYWAIT P1, [UR32+-0x8], R2 ;  /* 0xfffff802ff0075a7 */ /* 0x000ea40008020160 */
[----:B--2---:R-:W-:Y:S05]  /*0e90*/  @!P1 BRA `(.L_x_18) ;  /* 0x0000008000549947 */ /* 0x004fea0003800000 */
.L_x_105:
[----:B------:R-:W-:Y:S01]  /*0ea0*/  USHF.R.U32.HI UR5, URZ, 0x4, UR36 ;  /* 0x000000043f057899 */ /* 0x000fe20008011624 */
[----:B------:R-:W-:Y:S01]  /*0eb0*/  WARPGROUP.ARRIVE ;  /* 0x00000000000079c5 */ /* 0x000fe20000000000 */
[----:B------:R-:W-:Y:S01]  /*0ec0*/  UIADD3 UR8, UR36, 0x6000, URZ ;  /* 0x0000600024087890 */ /* 0x000fe2000fffe03f */
[----:B--2---:R-:W2:Y:S01]  /*0ed0*/  LDC R3, c[0x0][0x28c] ;  /* 0x0000a300ff037b82 */ /* 0x004ea20000000800 */
[----:B------:R-:W-:Y:S01]  /*0ee0*/  ULOP3.LUT UR5, UR5, 0x3fff, URZ, 0xc0, !UPT ;  /* 0x00003fff05057892 */ /* 0x000fe2000f8ec03f */
[C---:B------:R-:W-:Y:S01]  /*0ef0*/  VIADD R2, R0.reuse, 0x1 ;  /* 0x0000000100027836 */ /* 0x040fe20000000000 */
[----:B------:R-:W-:Y:S01]  /*0f00*/  USHF.R.U32.HI UR8, URZ, 0x4, UR8 ;  /* 0x000000043f087899 */ /* 0x000fe20008011608 */
[C---:B------:R-:W-:Y:S01]  /*0f10*/  IADD3 R4, R0.reuse, 0x8, RZ ;  /* 0x0000000800047810 */ /* 0x040fe20007ffe0ff */
[----:B------:R-:W-:Y:S01]  /*0f20*/  ULOP3.LUT UR28, UR5, 0x10000, URZ, 0xfc, !UPT ;  /* 0x00010000051c7892 */ /* 0x000fe2000f8efc3f */
[----:B------:R-:W-:Y:S01]  /*0f30*/  IADD3 R6, R0, 0x10, RZ ;  /* 0x0000001000067810 */ /* 0x000fe20007ffe0ff */
[----:B------:R-:W-:Y:S01]  /*0f40*/  ULOP3.LUT UR5, UR8, 0x3fff, URZ, 0xc0, !UPT ;  /* 0x00003fff08057892 */ /* 0x000fe2000f8ec03f */
[----:B------:R-:W-:Y:S01]  /*0f50*/  P2R R10, PR, RZ, 0x1 ;  /* 0x00000001ff0a7803 */ /* 0x000fe20000000000 */
[----:B------:R-:W-:-:S02]  /*0f60*/  UIMAD UR28, UR6, 0x300, UR28 ;  /* 0x00000300061c78a4 */ /* 0x000fc4000f8e021c */
[----:B------:R-:W-:Y:S01]  /*0f70*/  ULOP3.LUT UR6, UR5, 0x10000, URZ, 0xfc, !UPT ;  /* 0x0001000005067892 */ /* 0x000fe2000f8efc3f */
[----:B------:R-:W-:Y:S01]  /*0f80*/  UMOV UR9, 0x80000020 ;  /* 0x8000002000097882 */ /* 0x000fe20000000000 */
[----:B------:R-:W-:Y:S01]  /*0f90*/  UMOV UR11, 0x80000020 ;  /* 0x80000020000b7882 */ /* 0x000fe20000000000 */
[----:B------:R-:W-:Y:S02]  /*0fa0*/  UIADD3 UR12, UR28, 0x2, URZ ;  /* 0x000000021c0c7890 */ /* 0x000fe4000fffe03f */
[----:B------:R-:W-:Y:S02]  /*0fb0*/  UMOV UR8, UR28 ;  /* 0x0000001c00087c82 */ /* 0x000fe40008000000 */
[----:B------:R-:W-:Y:S01]  /*0fc0*/  UMOV UR10, UR6 ;  /* 0x00000006000a7c82 */ /* 0x000fe20008000000 */
[----:B------:R-:W-:Y:S01]  /*0fd0*/  UIADD3 UR14, UR6, 0x2, URZ ;  /* 0x00000002060e7890 */ /* 0x000fe2000fffe03f */
[----:B------:R-:W-:Y:S01]  /*0fe0*/  HGMMA.64x64x16.F32.BF16 R24, gdesc[UR8], RZ, !UPT, gsb0 ;  /* 0x00e00000081879f0 */ /* 0x000fe2000c0018ff */
[----:B------:R-:W-:Y:S01]  /*0ff0*/  UMOV UR13, 0x80000020 ;  /* 0x80000020000d7882 */ /* 0x000fe20000000000 */
[----:B------:R-:W-:Y:S01]  /*1000*/  UMOV UR15, 0x80000020 ;  /* 0x80000020000f7882 */ /* 0x000fe20000000000 */
[----:B------:R-:W-:Y:S01]  /*1010*/  UIADD3 UR16, UR28, 0x100, URZ ;  /* 0x000001001c107890 */ /* 0x000fe2000fffe03f */
[-C--:B--2---:R-:W-:Y:S01]  /*1020*/  ISETP.GE.AND P2, PT, R4, R3.reuse, PT ;  /* 0x000000030400720c */ /* 0x084fe20003f46270 */
[----:B------:R-:W-:Y:S01]  /*1030*/  UIADD3 UR18, UR6, 0x100, URZ ;  /* 0x0000010006127890 */ /* 0x000fe2000fffe03f */
[-C--:B------:R-:W-:Y:S01]  /*1040*/  ISETP.GE.AND P5, PT, R2, R3.reuse, PT ;  /* 0x000000030200720c */ /* 0x080fe20003fa6270 */
[----:B------:R-:W-:Y:S01]  /*1050*/  UMOV UR17, 0x80000020 ;  /* 0x8000002000117882 */ /* 0x000fe20000000000 */
[----:B------:R-:W-:Y:S01]  /*1060*/  UMOV UR19, 0x80000020 ;  /* 0x8000002000137882 */ /* 0x000fe20000000000 */
[----:B------:R-:W-:Y:S01]  /*1070*/  UIADD3 UR20, UR28, 0x102, URZ ;  /* 0x000001021c147890 */ /* 0x000fe2000fffe03f */
[C---:B------:R-:W-:Y:S01]  /*1080*/  VIADD R4, R0.reuse, 0x11 ;  /* 0x0000001100047836 */ /* 0x040fe20000000000 */
[----:B------:R-:W-:Y:S01]  /*1090*/  UIADD3 UR22, UR6, 0x102, URZ ;  /* 0x0000010206167890 */ /* 0x000fe2000fffe03f */
[CC--:B------:R-:W-:Y:S01]  /*10a0*/  ISETP.GE.AND P1, PT, R0.reuse, R3.reuse, PT ;  /* 0x000000030000720c */ /* 0x0c0fe20003f26270 */
[----:B------:R-:W-:Y:S01]  /*10b0*/  UMOV UR21, 0x80000020 ;  /* 0x8000002000157882 */ /* 0x000fe20000000000 */
[----:B------:R-:W-:Y:S01]  /*10c0*/  UMOV UR23, 0x80000020 ;  /* 0x8000002000177882 */ /* 0x000fe20000000000 */
[----:B------:R-:W-:Y:S01]  /*10d0*/  UIADD3 UR24, UR28, 0x200, URZ ;  /* 0x000002001c187890 */ /* 0x000fe2000fffe03f */
[----:B------:R-:W-:Y:S01]  /*10e0*/  VIADD R2, R0, 0x9 ;  /* 0x0000000900027836 */ /* 0x000fe20000000000 */
[----:B------:R-:W-:Y:S01]  /*10f0*/  UIADD3 UR26, UR6, 0x200, URZ ;  /* 0x00000200061a7890 */ /* 0x000fe2000fffe03f */
[-C--:B------:R-:W-:Y:S01]  /*1100*/  ISETP.GE.AND P3, PT, R4, R3.reuse, PT ;  /* 0x000000030400720c */ /* 0x080fe20003f66270 */
        /* <DEDUP_REMOVED lines=8> */
[----:B------:R-:W-:Y:S01]  /*1190*/  IADD3 R2, R0, 0x18, RZ ;  /* 0x0000001800027810 */ /* 0x000fe20007ffe0ff */
[----:B------:R-:W-:Y:S01]  /*11a0*/  ULDC UR10, c[0x0][0x604] ;  /* 0x00018100000a7ab9 */ /* 0x000fe20000000800 */
[----:B------:R-:W-:Y:S01]  /*11b0*/  ISETP.GE.AND P6, PT, R6, R3, PT ;  /* 0x000000030600720c */ /* 0x000fe20003fc6270 */
[----:B------:R-:W-:-:S04]  /*11c0*/  USHF.L.U32 UR7, UR7, 0x3, URZ ;  /* 0x0000000307077899 */ /* 0x000fc8000800063f */
[----:B------:R-:W-:Y:S01]  /*11d0*/  ULOP3.LUT UR7, UR7, 0x8, URZ, 0xc, !UPT ;  /* 0x0000000807077892 */ /* 0x000fe2000f8e0c3f */
[----:B------:R-:W-:Y:S02]  /*11e0*/  WARPGROUP.DEPBAR.LE gsb0, 0x0 ;  /* 0x00008000000079c5 */ /* 0x000fe40000010000 */
[----:B------:R-:W-:-:S06]  /*11f0*/  WARPGROUP.ARRIVE ;  /* 0x00000000000079c5 */ /* 0x000fcc0000000000 */
[----:B------:R-:W-:Y:S03]  /*1200*/  HGMMA.64x64x16.F32.BF16 R24, gdesc[UR12], R24, gsb0 ;  /* 0x00e000000c1879f0 */ /* 0x000fe60008001818 */
        /* <DEDUP_REMOVED lines=13> */
[----:B------:R-:W-:Y:S02]  /*12e0*/  FSEL R24, R24, -INF , !P1 ;  /* 0xff80000018187808 */ /* 0x000fe40004800000 */
[----:B------:R-:W-:Y:S02]  /*12f0*/  FSEL R25, R25, -INF , !P5 ;  /* 0xff80000019197808 */ /* 0x000fe40006800000 */
[----:B------:R-:W-:Y:S02]  /*1300*/  FSEL R28, R28, -INF , !P2 ;  /* 0xff8000001c1c7808 */ /* 0x000fe40005000000 */
[----:B------:R-:W-:-:S02]  /*1310*/  FMNMX R5, R24, R25, !PT ;  /* 0x0000001918057209 */ /* 0x000fc40007800000 */
[----:B------:R-:W-:Y:S02]  /*1320*/  FSEL R27, R27, -INF , !P5 ;  /* 0xff8000001b1b7808 */ /* 0x000fe40006800000 */
[----:B------:R-:W-:Y:S02]  /*1330*/  ISETP.GE.AND P5, PT, R4, R3, PT ;  /* 0x000000030400720c */ /* 0x000fe40003fa6270 */
[----:B------:R-:W-:Y:S02]  /*1340*/  FSEL R29, R29, -INF , !P4 ;  /* 0xff8000001d1d7808 */ /* 0x000fe40006000000 */
[----:B------:R-:W-:Y:S02]  /*1350*/  FMNMX R4, R28, R5, !PT ;  /* 0x000000051c047209 */ /* 0x000fe40007800000 */
[----:B------:R-:W-:Y:S02]  /*1360*/  FSEL R26, R26, -INF , !P1 ;  /* 0xff8000001a1a7808 */ /* 0x000fe40004800000 */
[----:B------:R-:W-:-:S02]  /*1370*/  ISETP.GE.AND P1, PT, R2, R3, PT ;  /* 0x000000030200720c */ /* 0x000fc40003f26270 */
[----:B------:R-:W-:Y:S02]  /*1380*/  IADD3 R2, R0, 0x20, RZ ;  /* 0x0000002000027810 */ /* 0x000fe40007ffe0ff */
[----:B------:R-:W-:Y:S02]  /*1390*/  FSEL R32, R32, -INF , !P6 ;  /* 0xff80000020207808 */ /* 0x000fe40007000000 */
[----:B------:R-:W-:Y:S02]  /*13a0*/  FMNMX R5, R29, R4, !PT ;  /* 0x000000041d057209 */ /* 0x000fe40007800000 */
[----:B------:R-:W-:Y:S02]  /*13b0*/  FSEL R30, R30, -INF , !P2 ;  /* 0xff8000001e1e7808 */ /* 0x000fe40005000000 */
[----:B------:R-:W-:Y:S02]  /*13c0*/  ISETP.GE.AND P2, PT, R2, R3, PT ;  /* 0x000000030200720c */ /* 0x000fe40003f46270 */
[----:B------:R-:W-:-:S02]  /*13d0*/  IADD3 R2, R0, 0x21, RZ ;  /* 0x0000002100027810 */ /* 0x000fc40007ffe0ff */
[----:B------:R-:W-:Y:S02]  /*13e0*/  FSEL R33, R33, -INF , !P3 ;  /* 0xff80000021217808 */ /* 0x000fe40005800000 */
[----:B------:R-:W-:Y:S02]  /*13f0*/  FMNMX R4, R32, R5, !PT ;  /* 0x0000000520047209 */ /* 0x000fe40007800000 */
[----:B------:R-:W-:Y:S02]  /*1400*/  FSEL R31, R31, -INF , !P4 ;  /* 0xff8000001f1f7808 */ /* 0x000fe40006000000 */
[----:B------:R-:W-:Y:S01]  /*1410*/  ISETP.GE.AND P4, PT, R2, R3, PT ;  /* 0x000000030200720c */ /* 0x000fe20003f86270 */
[----:B------:R-:W-:Y:S01]  /*1420*/  VIADD R2, R0, 0x28 ;  /* 0x0000002800027836 */ /* 0x000fe20000000000 */
[----:B------:R-:W-:Y:S02]  /*1430*/  FSEL R36, R36, -INF , !P1 ;  /* 0xff80000024247808 */ /* 0x000fe40004800000 */
[----:B------:R-:W-:-:S02]  /*1440*/  FMNMX R5, R33, R4, !PT ;  /* 0x0000000421057209 */ /* 0x000fc40007800000 */
[----:B------:R-:W-:Y:S02]  /*1450*/  FSEL R37, R37, -INF , !P5 ;  /* 0xff80000025257808 */ /* 0x000fe40006800000 */
[----:B------:R-:W-:Y:S02]  /*1460*/  FMNMX R4, R36, R5, !PT ;  /* 0x0000000524047209 */ /* 0x000fe40007800000 */
[----:B------:R-:W-:Y:S02]  /*1470*/  FSEL R34, R34, -INF , !P6 ;  /* 0xff80000022227808 */ /* 0x000fe40007000000 */
[----:B------:R-:W-:Y:S02]  /*1480*/  ISETP.GE.AND P6, PT, R2, R3, PT ;  /* 0x000000030200720c */ /* 0x000fe40003fc6270 */
[----:B------:R-:W-:Y:S02]  /*1490*/  IADD3 R2, R0, 0x29, RZ ;  /* 0x0000002900027810 */ /* 0x000fe40007ffe0ff */
[----:B------:R-:W-:-:S02]  /*14a0*/  FSEL R40, R40, -INF , !P2 ;  /* 0xff80000028287808 */ /* 0x000fc40005000000 */
[----:B------:R-:W-:Y:S02]  /*14b0*/  FMNMX R5, R37, R4, !PT ;  /* 0x0000000425057209 */ /* 0x000fe40007800000 */
[----:B------:R-:W-:Y:S02]  /*14c0*/  FSEL R35, R35, -INF , !P3 ;  /* 0xff80000023237808 */ /* 0x000fe40005800000 */
[----:B------:R-:W-:Y:S02]  /*14d0*/  ISETP.GE.AND P3, PT, R2, R3, PT ;  /* 0x000000030200720c */ /* 0x000fe40003f66270 */
[----:B------:R-:W-:Y:S02]  /*14e0*/  IADD3 R2, R0, 0x30, RZ ;  /* 0x0000003000027810 */ /* 0x000fe40007ffe0ff */
[----:B------:R-:W-:Y:S02]  /*14f0*/  FSEL R41, R41, -INF , !P4 ;  /* 0xff80000029297808 */ /* 0x000fe40006000000 */
[----:B------:R-:W-:-:S02]  /*1500*/  FMNMX R4, R40, R5, !PT ;  /* 0x0000000528047209 */ /* 0x000fc40007800000 */
[----:B------:R-:W-:Y:S02]  /*1510*/  FSEL R38, R38, -INF , !P1 ;  /* 0xff80000026267808 */ /* 0x000fe40004800000 */
[----:B------:R-:W-:Y:S01]  /*1520*/  ISETP.GE.AND P1, PT, R2, R3, PT ;  /* 0x000000030200720c */ /* 0x000fe20003f26270 */
[----:B------:R-:W-:Y:S01]  /*1530*/  VIADD R2, R0, 0x31 ;  /* 0x0000003100027836 */ /* 0x000fe20000000000 */
[----:B------:R-:W-:Y:S02]  /*1540*/  FSEL R44, R44, -INF , !P6 ;  /* 0xff8000002c2c7808 */ /* 0x000fe40007000000 */
[----:B------:R-:W-:Y:S02]  /*1550*/  FMNMX R5, R41, R4, !PT ;  /* 0x0000000429057209 */ /* 0x000fe40007800000 */
[----:B------:R-:W-:Y:S02]  /*1560*/  FSEL R45, R45, -INF , !P3 ;  /* 0xff8000002d2d7808 */ /* 0x000fe40005800000 */
[----:B------:R-:W-:-:S02]  /*1570*/  FMNMX R4, R44, R5, !PT ;  /* 0x000000052c047209 */ /* 0x000fc40007800000 */
[----:B------:R-:W-:Y:S02]  /*1580*/  FSEL R39, R39, -INF , !P5 ;  /* 0xff80000027277808 */ /* 0x000fe40006800000 */
[----:B------:R-:W-:Y:S02]  /*1590*/  ISETP.GE.AND P5, PT, R2, R3, PT ;  /* 0x000000030200720c */ /* 0x000fe40003fa6270 */
[----:B------:R-:W-:Y:S02]  /*15a0*/  IADD3 R2, R0, 0x38, RZ ;  /* 0x0000003800027810 */ /* 0x000fe40007ffe0ff */
[----:B------:R-:W-:Y:S02]  /*15b0*/  FSEL R48, R48, -INF , !P1 ;  /* 0xff80000030307808 */ /* 0x000fe40004800000 */
[----:B------:R-:W-:Y:S02]  /*15c0*/  FMNMX R5, R45, R4, !PT ;  /* 0x000000042d057209 */ /* 0x000fe40007800000 */
[----:B------:R-:W-:-:S02]  /*15d0*/  FSEL R42, R42, -INF , !P2 ;  /* 0xff8000002a2a7808 */ /* 0x000fc40005000000 */
[----:B------:R-:W-:Y:S02]  /*15e0*/  ISETP.GE.AND P2, PT, R2, R3, PT ;  /* 0x000000030200720c */ /* 0x000fe40003f46270 */
[----:B------:R-:W-:Y:S02]  /*15f0*/  IADD3 R2, R0, 0x39, RZ ;  /* 0x0000003900027810 */ /* 0x000fe40007ffe0ff */
[----:B------:R-:W-:Y:S02]  /*1600*/  FSEL R49, R49, -INF , !P5 ;  /* 0xff80000031317808 */ /* 0x000fe40006800000 */
[----:B------:R-:W-:Y:S02]  /*1610*/  FMNMX R4, R48, R5, !PT ;  /* 0x0000000530047209 */ /* 0x000fe40007800000 */
[----:B------:R-:W-:Y:S02]  /*1620*/  FSEL R43, R43, -INF , !P4 ;  /* 0xff8000002b2b7808 */ /* 0x000fe40006000000 */
[----:B------:R-:W-:-:S02]  /*1630*/  ISETP.GE.AND P4, PT, R2, R3, PT ;  /* 0x000000030200720c */ /* 0x000fc40003f86270 */
[----:B------:R-:W-:Y:S02]  /*1640*/  FSEL R52, R52, -INF , !P2 ;  /* 0xff80000034347808 */ /* 0x000fe40005000000 */
[----:B------:R-:W-:Y:S02]  /*1650*/  FMNMX R5, R49, R4, !PT ;  /* 0x0000000431057209 */ /* 0x000fe40007800000 */
[----:B------:R-:W-:Y:S02]  /*1660*/  FSEL R53, R53, -INF , !P4 ;  /* 0xff80000035357808 */ /* 0x000fe40006000000 */
[----:B------:R-:W-:Y:S02]  /*1670*/  FMNMX R2, R52, R5, !PT ;  /* 0x0000000534027209 */ /* 0x000fe40007800000 */
[----:B------:R-:W-:Y:S02]  /*1680*/  FSEL R46, R46, -INF , !P6 ;  /* 0xff8000002e2e7808 */ /* 0x000fe40007000000 */
[----:B------:R-:W-:-:S02]  /*1690*/  FMNMX R6, R53, R2, !PT ;  /* 0x0000000235067209 */ /* 0x000fc40007800000 */
[----:B------:R-:W-:Y:S02]  /*16a0*/  FSEL R50, R50, -INF , !P1 ;  /* 0xff80000032327808 */ /* 0x000fe40004800000 */
[----:B------:R-:W-:Y:S01]  /*16b0*/  FSEL R47, R47, -INF , !P3 ;  /* 0xff8000002f2f7808 */ /* 0x000fe20005800000 */
[----:B------:R-:W2:Y:S01]  /*16c0*/  SHFL.BFLY PT, R5, R6, 0x1, 0x1f ;  /* 0x0c201f0006057f89 */ /* 0x000ea200000e0000 */
[----:B------:R-:W-:Y:S02]  /*16d0*/  FSEL R51, R51, -INF , !P5 ;  /* 0xff80000033337808 */ /* 0x000fe40006800000 */
[----:B------:R-:W-:Y:S02]  /*16e0*/  FSEL R54, R54, -INF , !P2 ;  /* 0xff80000036367808 */ /* 0x000fe40005000000 */
[----:B------:R-:W-:Y:S02]  /*16f0*/  FSEL R55, R55, -INF , !P4 ;  /* 0xff80000037377808 */ /* 0x000fe40006000000 */
[----:B--2---:R-:W-:-:S05]  /*1700*/  FMNMX R8, R6, R5, !PT ;  /* 0x0000000506087209 */ /* 0x004fca0007800000 */
[----:B------:R-:W2:Y:S02]  /*1710*/  SHFL.BFLY PT, R5, R8, 0x2, 0x1f ;  /* 0x0c401f0008057f89 */ /* 0x000ea400000e0000 */
[----:B--2---:R-:W-:Y:S02]  /*1720*/  FMNMX R4, R8, R5, !PT ;  /* 0x0000000508047209 */ /* 0x004fe40007800000 */
[----:B------:R-:W-:Y:S02]  /*1730*/  FMNMX R5, R26, R27, !PT ;  /* 0x0000001b1a057209 */ /* 0x000fe40007800000 */
[----:B------:R-:W-:Y:S02]  /*1740*/  FSETP.NEU.AND P0, PT, R4, -INF , PT ;  /* 0xff8000000400780b */ /* 0x000fe40003f0d000 */
[----:B------:R-:W-:Y:S02]  /*1750*/  FMNMX R2, R30, R5, !PT ;  /* 0x000000051e027209 */ /* 0x000fe40007800000 */
[----:B------:R-:W-:-:S02]  /*1760*/  FSEL R9, R4, RZ, P0 ;  /* 0x000000ff04097208 */ /* 0x000fc40000000000 */
[----:B------:R-:W-:Y:S02]  /*1770*/  FMNMX R5, R31, R2, !PT ;  /* 0x000000021f057209 */ /* 0x000fe40007800000 */
[----:B------:R-:W-:Y:S01]  /*1780*/  ISETP.NE.AND P0, PT, R10, RZ, PT ;  /* 0x000000ff0a00720c */ /* 0x000fe20003f05270 */
[----:B------:R-:W-:Y:S01]  /*1790*/  FMUL R9, R9, UR10 ;  /* 0x0000000a09097c20 */ /* 0x000fe20008400000 */
[----:B------:R-:W-:-:S03]  /*17a0*/  FMNMX R2, R34, R5, !PT ;  /* 0x0000000522027209 */ /* 0x000fc60007800000 */
[--C-:B------:R-:W-:Y:S01]  /*17b0*/  FFMA R24, R24, UR10, -R9.reuse ;  /* 0x0000000a18187c23 */ /* 0x100fe20008000809 */
[----:B------:R-:W-:Y:S01]  /*17c0*/  FMNMX R5, R35, R2, !PT ;  /* 0x0000000223057209 */ /* 0x000fe20007800000 */
[--C-:B------:R-:W-:Y:S01]  /*17d0*/  FFMA R28, R28, UR10, -R9.reuse ;  /* 0x0000000a1c1c7c23 */ /* 0x100fe20008000809 */
[--C-:B------:R-:W-:Y:S01]  /*17e0*/  FFMA R25, R25, UR10, -R9.reuse ;  /* 0x0000000a19197c23 */ /* 0x100fe20008000809 */
[--C-:B------:R-:W-:Y:S01]  /*17f0*/  FFMA R29, R29, UR10, -R9.reuse ;  /* 0x0000000a1d1d7c23 */ /* 0x100fe20008000809 */
[----:B------:R-:W-:Y:S01]  /*1800*/  FMNMX R2, R38, R5, !PT ;  /* 0x0000000526027209 */ /* 0x000fe20007800000 */
[--C-:B------:R-:W-:Y:S01]  /*1810*/  FFMA R33, R33, UR10, -R9.reuse ;  /* 0x0000000a21217c23 */ /* 0x100fe20008000809 */
[----:B------:R-:W-:Y:S01]  /*1820*/  FSETP.GEU.AND P6, PT, R24, -126, PT ;  /* 0xc2fc00001800780b */ /* 0x000fe20003fce000 */
        /* <DEDUP_REMOVED lines=12> */
[----:B------:R-:W-:Y:S01]  /*18f0*/  @!P6 FMUL R24, R24, 0.5 ;  /* 0x3f0000001818e820 */ /* 0x000fe20000400000 */
[----:B------:R-:W-:Y:S01]  /*1900*/  FMNMX R2, R46, R5, !PT ;  /* 0x000000052e027209 */ /* 0x000fe20007800000 */
[--C-:B------:R-:W-:Y:S01]  /*1910*/  FFMA R49, R49, UR10, -R9.reuse ;  /* 0x0000000a31317c23 */ /* 0x100fe20008000809 */
[----:B------:R-:W-:Y:S01]  /*1920*/  FSETP.GEU.AND P4, PT, R33, -126, PT ;  /* 0xc2fc00002100780b */ /* 0x000fe20003f8e000 */
[----:B------:R-:W-:Y:S01]  /*1930*/  @!P1 FMUL R28, R28, 0.5 ;  /* 0x3f0000001c1c9820 */ /* 0x000fe20000400000 */
[----:B------:R-:W-:Y:S01]  /*1940*/  FMNMX R5, R47, R2, !PT ;  /* 0x000000022f057209 */ /* 0x000fe20007800000 */
[----:B------:R-:W2:Y:S01]  /*1950*/  MUFU.EX2 R72, R24 ;  /* 0x0000001800487308 */ /* 0x000ea20000000800 */
[----:B------:R-:W-:Y:S01]  /*1960*/  FSETP.GEU.AND P2, PT, R32, -126, PT ;  /* 0xc2fc00002000780b */ /* 0x000fe20003f4e000 */
[----:B------:R-:W-:Y:S01]  /*1970*/  @!P3 FMUL R25, R25, 0.5 ;  /* 0x3f0000001919b820 */ /* 0x000fe20000400000 */
[----:B------:R-:W-:Y:S01]  /*1980*/  FMNMX R2, R50, R5, !PT ;  /* 0x0000000532027209 */ /* 0x000fe20007800000 */
[--C-:B------:R-:W-:Y:S01]  /*1990*/  FFMA R44, R44, UR10, -R9.reuse ;  /* 0x0000000a2c2c7c23 */ /* 0x100fe20008000809 */
[--C-:B------:R-:W-:Y:S01]  /*19a0*/  FFMA R45, R45, UR10, -R9.reuse ;  /* 0x0000000a2d2d7c23 */ /* 0x100fe20008000809 */
[----:B------:R-:W-:Y:S01]  /*19b0*/  @!P5 FMUL R29, R29, 0.5 ;  /* 0x3f0000001d1dd820 */ /* 0x000fe20000400000 */
[----:B------:R-:W-:Y:S01]  /*19c0*/  FMNMX R5, R51, R2, !PT ;  /* 0x0000000233057209 */ /* 0x000fe20007800000 */
[----:B------:R-:W3:Y:S01]  /*19d0*/  MUFU.EX2 R74, R28 ;  /* 0x0000001c004a7308 */ /* 0x000ee20000000800 */
[--C-:B------:R-:W-:Y:S01]  /*19e0*/  FFMA R52, R52, UR10, -R9.reuse ;  /* 0x0000000a34347c23 */ /* 0x100fe20008000809 */
[----:B------:R-:W-:Y:S01]  /*19f0*/  @!P4 FMUL R33, R33, 0.5 ;  /* 0x3f0000002121c820 */ /* 0x000fe20000400000 */
[----:B------:R-:W-:Y:S01]  /*1a00*/  FMNMX R2, R54, R5, !PT ;  /* 0x0000000536027209 */ /* 0x000fe20007800000 */
[----:B------:R-:W-:-:S02]  /*1a10*/  FFMA R53, R53, UR10, -R9 ;  /* 0x0000000a35357c23 */ /* 0x000fc40008000809 */
[----:B------:R-:W-:Y:S01]  /*1a20*/  @!P2 FMUL R32, R32, 0.5 ;  /* 0x3f0000002020a820 */ /* 0x000fe20000400000 */
[----:B------:R-:W-:Y:S01]  /*1a30*/  FMNMX R2, R55, R2, !PT ;  /* 0x0000000237027209 */ /* 0x000fe20007800000 */
[----:B------:R-:W4:Y:S01]  /*1a40*/  MUFU.EX2 R25, R25 ;  /* 0x0000001900197308 */ /* 0x000f220000000800 */
[----:B--2---:R-:W-:Y:S01]  /*1a50*/  @!P6 FMUL R72, R72, R72 ;  /* 0x000000484848e220 */ /* 0x004fe20000400000 */
[----:B------:R-:W-:Y:S02]  /*1a60*/  FSETP.GEU.AND P6, PT, R36, -126, PT ;  /* 0xc2fc00002400780b */ /* 0x000fe40003fce000 */
[----:B------:R-:W2:Y:S04]  /*1a70*/  SHFL.BFLY PT, R5, R2, 0x1, 0x1f ;  /* 0x0c201f0002057f89 */ /* 0x000ea800000e0000 */
[----:B------:R-:W5:Y:S01]  /*1a80*/  MUFU.EX2 R29, R29 ;  /* 0x0000001d001d7308 */ /* 0x000f620000000800 */
[----:B---3--:R-:W-:Y:S01]  /*1a90*/  @!P1 FMUL R74, R74, R74 ;  /* 0x0000004a4a4a9220 */ /* 0x008fe20000400000 */
[----:B------:R-:W-:-:S05]  /*1aa0*/  FSETP.GEU.AND P1, PT, R40, -126, PT ;  /* 0xc2fc00002800780b */ /* 0x000fca0003f2e000 */
[----:B------:R-:W-:Y:S01]  /*1ab0*/  @!P6 FMUL R36, R36, 0.5 ;  /* 0x3f0000002424e820 */ /* 0x000fe20000400000 */
[----:B------:R-:W3:Y:S01]  /*1ac0*/  MUFU.EX2 R76, R32 ;  /* 0x00000020004c7308 */ /* 0x000ee20000000800 */
[----:B----4-:R-:W-:Y:S01]  /*1ad0*/  @!P3 FMUL R25, R25, R25 ;  /* 0x000000191919b220 */ /* 0x010fe20000400000 */
[----:B------:R-:W-:-:S05]  /*1ae0*/  FSETP.GEU.AND P3, PT, R37, -126, PT ;  /* 0xc2fc00002500780b */ /* 0x000fca0003f6e000 */
[----:B------:R-:W-:Y:S01]  /*1af0*/  @!P1 FMUL R40, R40, 0.5 ;  /* 0x3f00000028289820 */ /* 0x000fe20000400000 */
[----:B------:R-:W4:Y:S01]  /*1b00*/  MUFU.EX2 R78, R36 ;  /* 0x00000024004e7308 */ /* 0x000f220000000800 */
[----:B-----5:R-:W-:Y:S01]  /*1b10*/  @!P5 FMUL R29, R29, R29 ;  /* 0x0000001d1d1dd220 */ /* 0x020fe20000400000 */
[----:B------:R-:W-:Y:S02]  /*1b20*/  FSETP.GEU.AND P5, PT, R41, -126, PT ;  /* 0xc2fc00002900780b */ /* 0x000fe40003fae000 */
[----:B--2---:R-:W-:-:S03]  /*1b30*/  FMNMX R5, R2, R5, !PT ;  /* 0x0000000502057209 */ /* 0x004fc60007800000 */
[----:B------:R-:W-:Y:S01]  /*1b40*/  @!P3 FMUL R37, R37, 0.5 ;  /* 0x3f0000002525b820 */ /* 0x000fe20000400000 */
[----:B------:R-:W2:Y:S01]  /*1b50*/  MUFU.EX2 R11, R40 ;  /* 0x00000028000b7308 */ /* 0x000ea20000000800 */
[----:B------:R-:W5:Y:S01]  /*1b60*/  SHFL.BFLY PT, R2, R5, 0x2, 0x1f ;  /* 0x0c401f0005027f89 */ /* 0x000f6200000e0000 */
[----:B---3--:R-:W-:Y:S01]  /*1b70*/  @!P2 FMUL R76, R76, R76 ;  /* 0x0000004c4c4ca220 */ /* 0x008fe20000400000 */
[----:B------:R-:W-:-:S04]  /*1b80*/  FSETP.GEU.AND P2, PT, R44, -126, PT ;  /* 0xc2fc00002c00780b */ /* 0x000fc80003f4e000 */
[----:B------:R-:W-:Y:S01]  /*1b90*/  @!P5 FMUL R41, R41, 0.5 ;  /* 0x3f0000002929d820 */ /* 0x000fe20000400000 */
[----:B------:R-:W3:Y:S01]  /*1ba0*/  MUFU.EX2 R33, R33 ;  /* 0x0000002100217308 */ /* 0x000ee20000000800 */
[----:B----4-:R-:W-:Y:S01]  /*1bb0*/  @!P6 FMUL R78, R78, R78 ;  /* 0x0000004e4e4ee220 */ /* 0x010fe20000400000 */
[----:B------:R-:W-:-:S06]  /*1bc0*/  FSETP.GEU.AND P6, PT, R48, -126, PT ;  /* 0xc2fc00003000780b */ /* 0x000fcc0003fce000 */
[----:B------:R-:W4:Y:S01]  /*1bd0*/  MUFU.EX2 R37, R37 ;  /* 0x0000002500257308 */ /* 0x000f220000000800 */
[----:B--2---:R-:W-:Y:S01]  /*1be0*/  @!P1 FMUL R11, R11, R11 ;  /* 0x0000000b0b0b9220 */ /* 0x004fe20000400000 */
[----:B------:R-:W-:Y:S01]  /*1bf0*/  FSETP.GEU.AND P1, PT, R49, -126, PT ;  /* 0xc2fc00003100780b */ /* 0x000fe20003f2e000 */
[----:B------:R-:W-:Y:S02]  /*1c00*/  @!P2 FMUL R44, R44, 0.5 ;  /* 0x3f0000002c2ca820 */ /* 0x000fe40000400000 */
[----:B------:R-:W-:Y:S01]  /*1c10*/  FADD R6, R72, R11 ;  /* 0x0000000b48067221 */ /* 0x000fe20000000000 */
[----:B------:R-:W-:Y:S01]  /*1c20*/  F2FP.BF16.F32.PACK_AB R72, R25, R72 ;  /* 0x000000481948723e */ /* 0x000fe200000010ff */
[----:B------:R-:W-:Y:S01]  /*1c30*/  @!P6 FMUL R48, R48, 0.5 ;  /* 0x3f0000003030e820 */ /* 0x000fe20000400000 */
[----:B------:R-:W2:Y:S01]  /*1c40*/  MUFU.EX2 R80, R41 ;  /* 0x0000002900507308 */ /* 0x000ea20000000800 */
[----:B---3--:R-:W-:Y:S01]  /*1c50*/  @!P4 FMUL R33, R33, R33 ;  /* 0x000000212121c220 */ /* 0x008fe20000400000 */
[----:B------:R-:W-:-:S02]  /*1c60*/  FSETP.GEU.AND P4, PT, R45, -126, PT ;  /* 0xc2fc00002d00780b */ /* 0x000fc40003f8e000 */
[----:B-----5:R-:W-:-:S03]  /*1c70*/  FMNMX R5, R5, R2, !PT ;  /* 0x0000000205057209 */ /* 0x020fc60007800000 */
[----:B------:R-:W-:Y:S01]  /*1c80*/  @!P1 FMUL R49, R49, 0.5 ;  /* 0x3f00000031319820 */ /* 0x000fe20000400000 */
[----:B------:R-:W3:Y:S01]  /*1c90*/  MUFU.EX2 R9, R48 ;  /* 0x0000003000097308 */ /* 0x000ee20000000800 */
[----:B----4-:R-:W-:Y:S01]  /*1ca0*/  @!P3 FMUL R37, R37, R37 ;  /* 0x000000252525b220 */ /* 0x010fe20000400000 */
[----:B------:R-:W-:-:S04]  /*1cb0*/  FSETP.NEU.AND P3, PT, R5, -INF , PT ;  /* 0xff8000000500780b */ /* 0x000fc80003f6d000 */
[----:B------:R-:W-:Y:S01]  /*1cc0*/  FSEL R2, R5, RZ, P3 ;  /* 0x000000ff05027208 */ /* 0x000fe20001800000 */
[----:B------:R-:W-:Y:S01]  /*1cd0*/  @!P4 FMUL R45, R45, 0.5 ;  /* 0x3f0000002d2dc820 */ /* 0x000fe20000400000 */
[----:B------:R-:W4:Y:S01]  /*1ce0*/  MUFU.EX2 R84, R49 ;  /* 0x0000003100547308 */ /* 0x000f220000000800 */
[----:B--2---:R-:W-:Y:S01]  /*1cf0*/  @!P5 FMUL R80, R80, R80 ;  /* 0x000000505050d220 */ /* 0x004fe20000400000 */
[----:B------:R-:W-:Y:S01]  /*1d00*/  FSETP.GEU.AND P5, PT, R53, -126, PT ;  /* 0xc2fc00003500780b */ /* 0x000fe20003fae000 */
[----:B------:R-:W-:Y:S01]  /*1d10*/  FMUL R2, R2, UR10 ;  /* 0x0000000a02027c20 */ /* 0x000fe20008400000 */
[----:B------:R-:W-:-:S03]  /*1d20*/  FSETP.GEU.AND P3, PT, R52, -126, PT ;  /* 0xc2fc00003400780b */ /* 0x000fc60003f6e000 */
[--C-:B------:R-:W-:Y:S01]  /*1d30*/  FFMA R30, R30, UR10, -R2.reuse ;  /* 0x0000000a1e1e7c23 */ /* 0x100fe20008000802 */
[----:B------:R-:W2:Y:S01]  /*1d40*/  MUFU.EX2 R13, R44 ;  /* 0x0000002c000d7308 */ /* 0x000ea20000000800 */
[--C-:B------:R-:W-:Y:S01]  /*1d50*/  FFMA R31, R31, UR10, -R2.reuse ;  /* 0x0000000a1f1f7c23 */ /* 0x100fe20008000802 */
[--C-:B------:R-:W-:Y:S01]  /*1d60*/  FFMA R26, R26, UR10, -R2.reuse ;  /* 0x0000000a1a1a7c23 */ /* 0x100fe20008000802 */
[--C-:B------:R-:W-:Y:S01]  /*1d70*/  FFMA R27, R27, UR10, -R2.reuse ;  /* 0x0000000a1b1b7c23 */ /* 0x100fe20008000802 */
[----:B---3--:R-:W-:Y:S01]  /*1d80*/  @!P6 FMUL R9, R9, R9 ;  /* 0x000000090909e220 */ /* 0x008fe20000400000 */
[----:B------:R-:W-:Y:S01]  /*1d90*/  FSETP.GEU.AND P6, PT, R30, -126, PT ;  /* 0xc2fc00001e00780b */ /* 0x000fe20003fce000 */
[--C-:B------:R-:W-:Y:S01]  /*1da0*/  FFMA R35, R35, UR10, -R2.reuse ;  /* 0x0000000a23237c23 */ /* 0x100fe20008000802 */
[----:B------:R-:W-:Y:S01]  /*1db0*/  @!P5 FMUL R53, R53, 0.5 ;  /* 0x3f0000003535d820 */ /* 0x000fe20000400000 */
[----:B------:R-:W3:Y:S01]  /*1dc0*/  MUFU.EX2 R82, R45 ;  /* 0x0000002d00527308 */ /* 0x000ee20000000800 */
[----:B----4-:R-:W-:Y:S01]  /*1dd0*/  @!P1 FMUL R84, R84, R84 ;  /* 0x0000005454549220 */ /* 0x010fe20000400000 */
[----:B------:R-:W-:Y:S01]  /*1de0*/  FSETP.GEU.AND P1, PT, R31, -126, PT ;  /* 0xc2fc00001f00780b */ /* 0x000fe20003f2e000 */
[----:B------:R-:W-:Y:S01]  /*1df0*/  @!P3 FMUL R52, R52, 0.5 ;  /* 0x3f0000003434b820 */ /* 0x000fe20000400000 */
[--C-:B------:R-:W-:Y:S01]  /*1e00*/  FFMA R42, R42, UR10, -R2.reuse ;  /* 0x0000000a2a2a7c23 */ /* 0x100fe20008000802 */
[--C-:B------:R-:W-:Y:S01]  /*1e10*/  FFMA R50, R50, UR10, -R2.reuse ;  /* 0x0000000a32327c23 */ /* 0x100fe20008000802 */
[--C-:B------:R-:W-:Y:S01]  /*1e20*/  FFMA R34, R34, UR10, -R2.reuse ;  /* 0x0000000a22227c23 */ /* 0x100fe20008000802 */
[--C-:B------:R-:W-:Y:S01]  /*1e30*/  FFMA R38, R38, UR10, -R2.reuse ;  /* 0x0000000a26267c23 */ /* 0x100fe20008000802 */
[----:B------:R-:W4:Y:S01]  /*1e40*/  MUFU.EX2 R86, R53 ;  /* 0x0000003500567308 */ /* 0x000f220000000800 */
[----:B--2---:R-:W-:Y:S01]  /*1e50*/  @!P2 FMUL R13, R13, R13 ;  /* 0x0000000d0d0da220 */ /* 0x004fe20000400000 */
[----:B------:R-:W-:Y:S01]  /*1e60*/  FSETP.GEU.AND P2, PT, R26, -126, PT ;  /* 0xc2fc00001a00780b */ /* 0x000fe20003f4e000 */
[----:B------:R-:W-:Y:S01]  /*1e70*/  @!P6 FMUL R30, R30, 0.5 ;  /* 0x3f0000001e1ee820 */ /* 0x000fe20000400000 */
[--C-:B------:R-:W-:Y:S01]  /*1e80*/  FFMA R39, R39, UR10, -R2.reuse ;  /* 0x0000000a27277c23 */ /* 0x100fe20008000802 */
[--C-:B------:R-:W-:Y:S01]  /*1e90*/  FFMA R46, R46, UR10, -R2.reuse ;  /* 0x0000000a2e2e7c23 */ /* 0x100fe20008000802 */
[--C-:B------:R-:W-:Y:S01]  /*1ea0*/  FFMA R43, R43, UR10, -R2.reuse ;  /* 0x0000000a2b2b7c23 */ /* 0x100fe20008000802 */
[----:B------:R-:W-:Y:S01]  /*1eb0*/  @!P1 FMUL R31, R31, 0.5 ;  /* 0x3f0000001f1f9820 */ /* 0x000fe20000400000 */
[----:B------:R-:W2:Y:S01]  /*1ec0*/  MUFU.EX2 R75, R30 ;  /* 0x0000001e004b7308 */ /* 0x000ea20000000800 */
[----:B---3--:R-:W-:Y:S01]  /*1ed0*/  @!P4 FMUL R82, R82, R82 ;  /* 0x000000525252c220 */ /* 0x008fe20000400000 */
[----:B------:R-:W-:Y:S01]  /*1ee0*/  FSETP.GEU.AND P4, PT, R27, -126, PT ;  /* 0xc2fc00001b00780b */ /* 0x000fe20003f8e000 */
[--C-:B------:R-:W-:Y:S01]  /*1ef0*/  FFMA R47, R47, UR10, -R2.reuse ;  /* 0x0000000a2f2f7c23 */ /* 0x100fe20008000802 */
[--C-:B------:R-:W-:Y:S01]  /*1f00*/  FFMA R51, R51, UR10, -R2.reuse ;  /* 0x0000000a33337c23 */ /* 0x100fe20008000802 */
[--C-:B------:R-:W-:Y:S01]  /*1f10*/  FFMA R54, R54, UR10, -R2.reuse ;  /* 0x0000000a36367c23 */ /* 0x100fe20008000802 */
[----:B------:R-:W-:Y:S01]  /*1f20*/  FFMA R2, R55, UR10, -R2 ;  /* 0x0000000a37027c23 */ /* 0x000fe20008000802 */
[----:B------:R-:W-:Y:S01]  /*1f30*/  @!P2 FMUL R26, R26, 0.5 ;  /* 0x3f0000001a1aa820 */ /* 0x000fe20000400000 */
[----:B------:R-:W3:Y:S01]  /*1f40*/  MUFU.EX2 R10, R31 ;  /* 0x0000001f000a7308 */ /* 0x000ee20000000800 */
[----:B----4-:R-:W-:Y:S01]  /*1f50*/  @!P5 FMUL R86, R86, R86 ;  /* 0x000000565656d220 */ /* 0x010fe20000400000 */
[----:B------:R-:W-:Y:S01]  /*1f60*/  FSETP.GEU.AND P5, PT, R35, -126, PT ;  /* 0xc2fc00002300780b */ /* 0x000fe20003fae000 */
[----:B------:R-:W-:Y:S01]  /*1f70*/  FADD R17, R76, R9 ;  /* 0x000000094c117221 */ /* 0x000fe20000000000 */
[----:B------:R-:W-:Y:S01]  /*1f80*/  FADD R19, R33, R84 ;  /* 0x0000005421137221 */ /* 0x000fe20000000000 */
[----:B------:R-:W-:Y:S01]  /*1f90*/  FADD R18, R29, R82 ;  /* 0x000000521d127221 */ /* 0x000fe20000000000 */
[----:B------:R-:W-:Y:S01]  /*1fa0*/  FADD R21, R37, R86 ;  /* 0x0000005625157221 */ /* 0x000fe20000000000 */
[----:B------:R-:W-:Y:S01]  /*1fb0*/  @!P4 FMUL R27, R27, 0.5 ;  /* 0x3f0000001b1bc820 */ /* 0x000fe20000400000 */
[----:B------:R-:W4:Y:S01]  /*1fc0*/  MUFU.EX2 R15, R52 ;  /* 0x00000034000f7308 */ /* 0x000f220000000800 */
[----:B--2---:R-:W-:Y:S01]  /*1fd0*/  @!P6 FMUL R75, R75, R75 ;  /* 0x0000004b4b4be220 */ /* 0x004fe20000400000 */
[----:B------:R-:W-:Y:S01]  /*1fe0*/  FSETP.GEU.AND P6, PT, R42, -126, PT ;  /* 0xc2fc00002a00780b */ /* 0x000fe20003fce000 */
[----:B------:R-:W-:Y:S01]  /*1ff0*/  FADD R22, R6, R17 ;  /* 0x0000001106167221 */ /* 0x000fe20000000000 */
[----:B------:R-:W-:Y:S01]  /*2000*/  FADD R17, R74, R13 ;  /* 0x0000000d4a117221 */ /* 0x000fe20000000000 */
[----:B------:R-:W-:Y:S01]  /*2010*/  FADD R6, R25, R80 ;  /* 0x0000005019067221 */ /* 0x000fe20000000000 */
[----:B------:R-:W-:Y:S01]  /*2020*/  FADD R21, R18, R21 ;  /* 0x0000001512157221 */ /* 0x000fe20000000000 */
[----:B------:R-:W-:Y:S01]  /*2030*/  @!P5 FMUL R35, R35, 0.5 ;  /* 0x3f0000002323d820 */ /* 0x000fe20000400000 */
[----:B------:R-:W2:Y:S01]  /*2040*/  MUFU.EX2 R73, R26 ;  /* 0x0000001a00497308 */ /* 0x000ea20000000800 */
[----:B---3--:R-:W-:Y:S01]  /*2050*/  @!P1 FMUL R10, R10, R10 ;  /* 0x0000000a0a0a9220 */ /* 0x008fe20000400000 */
[----:B------:R-:W-:Y:S01]  /*2060*/  FSETP.GEU.AND P1, PT, R50, -126, PT ;  /* 0xc2fc00003200780b */ /* 0x000fe20003f2e000 */
[----:B------:R-:W-:Y:S01]  /*2070*/  FADD R6, R6, R19 ;  /* 0x0000001306067221 */ /* 0x000fe20000000000 */
[----:B------:R-:W-:-:S02]  /*2080*/  F2FP.BF16.F32.PACK_AB R74, R29, R74 ;  /* 0x0000004a1d4a723e */ /* 0x000fc400000010ff */
[----:B------:R-:W-:Y:S01]  /*2090*/  F2FP.BF16.F32.PACK_AB R76, R33, R76 ;  /* 0x0000004c214c723e */ /* 0x000fe200000010ff */
[----:B------:R-:W-:Y:S01]  /*20a0*/  @!P6 FMUL R42, R42, 0.5 ;  /* 0x3f0000002a2ae820 */ /* 0x000fe20000400000 */
[----:B------:R-:W3:Y:S01]  /*20b0*/  MUFU.EX2 R8, R27 ;  /* 0x0000001b00087308 */ /* 0x000ee20000000800 */
[----:B----4-:R-:W-:Y:S01]  /*20c0*/  @!P3 FMUL R15, R15, R15 ;  /* 0x0000000f0f0fb220 */ /* 0x010fe20000400000 */
[----:B------:R-:W-:Y:S01]  /*20d0*/  FSETP.GEU.AND P3, PT, R34, -126, PT ;  /* 0xc2fc00002200780b */ /* 0x000fe20003f6e000 */
[----:B------:R-:W-:Y:S01]  /*20e0*/  FADD R6, R6, R21 ;  /* 0x0000001506067221 */ /* 0x000fe20000000000 */
[----:B------:R-:W-:Y:S01]  /*20f0*/  F2FP.BF16.F32.PACK_AB R80, R80, R11 ;  /* 0x0000000b5050723e */ /* 0x000fe200000010ff */
[----:B------:R-:W-:Y:S01]  /*2100*/  FADD R20, R78, R15 ;  /* 0x0000000f4e147221 */ /* 0x000fe20000000000 */
[----:B------:R-:W-:Y:S01]  /*2110*/  F2FP.BF16.F32.PACK_AB R78, R37, R78 ;  /* 0x0000004e254e723e */ /* 0x000fe200000010ff */
[----:B------:R-:W-:Y:S01]  /*2120*/  @!P1 FMUL R50, R50, 0.5 ;  /* 0x3f00000032329820 */ /* 0x000fe20000400000 */
[----:B------:R-:W4:Y:S01]  /*2130*/  MUFU.EX2 R12, R35 ;  /* 0x00000023000c7308 */ /* 0x000f220000000800 */
[----:B--2---:R-:W-:Y:S01]  /*2140*/  @!P2 FMUL R73, R73, R73 ;  /* 0x000000494949a220 */ /* 0x004fe20000400000 */
[----:B------:R-:W-:Y:S01]  /*2150*/  FSETP.GEU.AND P2, PT, R38, -126, PT ;  /* 0xc2fc00002600780b */ /* 0x000fe20003f4e000 */
[----:B------:R-:W-:Y:S01]  /*2160*/  FADD R17, R17, R20 ;  /* 0x0000001411117221 */ /* 0x000fe20000000000 */
[----:B------:R-:W-:-:S02]  /*2170*/  F2FP.BF16.F32.PACK_AB R82, R82, R13 ;  /* 0x0000000d5252723e */ /* 0x000fc400000010ff */
[----:B------:R-:W-:Y:S01]  /*2180*/  F2FP.BF16.F32.PACK_AB R84, R84, R9 ;  /* 0x000000095454723e */ /* 0x000fe200000010ff */
[----:B------:R-:W-:Y:S01]  /*2190*/  @!P3 FMUL R34, R34, 0.5 ;  /* 0x3f0000002222b820 */ /* 0x000fe20000400000 */
[----:B------:R-:W2:Y:S01]  /*21a0*/  MUFU.EX2 R42, R42 ;  /* 0x0000002a002a7308 */ /* 0x000ea20000000800 */
[----:B---3--:R-:W-:Y:S01]  /*21b0*/  @!P4 FMUL R8, R8, R8 ;  /* 0x000000080808c220 */ /* 0x008fe20000400000 */
[----:B------:R-:W-:Y:S01]  /*21c0*/  FSETP.GEU.AND P4, PT, R39, -126, PT ;  /* 0xc2fc00002700780b */ /* 0x000fe20003f8e000 */
[----:B------:R-:W-:Y:S01]  /*21d0*/  FADD R17, R22, R17 ;  /* 0x0000001116117221 */ /* 0x000fe20000000000 */
[----:B------:R-:W-:-:S03]  /*21e0*/  F2FP.BF16.F32.PACK_AB R86, R86, R15 ;  /* 0x0000000f5656723e */ /* 0x000fc600000010ff */
[----:B------:R-:W-:Y:S01]  /*21f0*/  @!P2 FMUL R38, R38, 0.5 ;  /* 0x3f0000002626a820 */ /* 0x000fe20000400000 */
[----:B------:R-:W3:Y:S01]  /*2200*/  MUFU.EX2 R77, R34 ;  /* 0x00000022004d7308 */ /* 0x000ee20000000800 */
[----:B----4-:R-:W-:Y:S01]  /*2210*/  @!P5 FMUL R12, R12, R12 ;  /* 0x0000000c0c0cd220 */ /* 0x010fe20000400000 */
[----:B------:R-:W-:-:S05]  /*2220*/  FSETP.GEU.AND P5, PT, R46, -126, PT ;  /* 0xc2fc00002e00780b */ /* 0x000fca0003fae000 */
[----:B------:R-:W-:Y:S01]  /*2230*/  @!P4 FMUL R39, R39, 0.5 ;  /* 0x3f0000002727c820 */ /* 0x000fe20000400000 */
[----:B------:R-:W4:Y:S01]  /*2240*/  MUFU.EX2 R79, R38 ;  /* 0x00000026004f7308 */ /* 0x000f220000000800 */
[----:B--2---:R-:W-:Y:S01]  /*2250*/  @!P6 FMUL R42, R42, R42 ;  /* 0x0000002a2a2ae220 */ /* 0x004fe20000400000 */
[----:B------:R-:W-:-:S03]  /*2260*/  FSETP.GEU.AND P6, PT, R54, -126, PT ;  /* 0xc2fc00003600780b */ /* 0x000fc60003fce000 */
[----:B------:R-:W-:Y:S01]  /*2270*/  FADD R23, R73, R42 ;  /* 0x0000002a49177221 */ /* 0x000fe20000000000 */
[----:B------:R-:W-:Y:S01]  /*2280*/  F2FP.BF16.F32.PACK_AB R73, R8, R73 ;  /* 0x000000490849723e */ /* 0x000fe200000010ff */
[----:B------:R-:W-:Y:S01]  /*2290*/  @!P5 FMUL R46, R46, 0.5 ;  /* 0x3f0000002e2ed820 */ /* 0x000fe20000400000 */
[----:B------:R-:W2:Y:S01]  /*22a0*/  MUFU.EX2 R14, R39 ;  /* 0x00000027000e7308 */ /* 0x000ea20000000800 */
        /* <DEDUP_REMOVED lines=8> */
[----:B--2---:R-:W-:Y:S01]  /*2330*/  @!P4 FMUL R14, R14, R14 ;  /* 0x0000000e0e0ec220 */ /* 0x004fe20000400000 */
[----:B------:R-:W-:-:S05]  /*2340*/  FSETP.GEU.AND P4, PT, R51, -126, PT ;  /* 0xc2fc00003300780b */ /* 0x000fca0003f8e000 */
[----:B------:R-:W-:Y:S01]  /*2350*/  @!P2 FMUL R47, R47, 0.5 ;  /* 0x3f0000002f2fa820 */ /* 0x000fe20000400000 */
[----:B------:R-:W2:Y:S01]  /*2360*/  MUFU.EX2 R81, R43 ;  /* 0x0000002b00517308 */ /* 0x000ea20000000800 */
[----:B---3--:R-:W-:Y:S01]  /*2370*/  @!P1 FMUL R50, R50, R50 ;  /* 0x0000003232329220 */ /* 0x008fe20000400000 */
[----:B------:R-:W-:-:S03]  /*2380*/  FSETP.GEU.AND P1, PT, R2, -126, PT ;  /* 0xc2fc00000200780b */ /* 0x000fc60003f2e000 */
[----:B------:R-:W-:Y:S01]  /*2390*/  FADD R24, R77, R50 ;  /* 0x000000324d187221 */ /* 0x000fe20000000000 */
[----:B------:R-:W-:Y:S01]  /*23a0*/  F2FP.BF16.F32.PACK_AB R77, R12, R77 ;  /* 0x0000004d0c4d723e */ /* 0x000fe200000010ff */
[----:B------:R-:W-:Y:S01]  /*23b0*/  @!P4 FMUL R51, R51, 0.5 ;  /* 0x3f0000003333c820 */ /* 0x000fe20000400000 */
[----:B------:R-:W3:Y:S01]  /*23c0*/  MUFU.EX2 R83, R47 ;  /* 0x0000002f00537308 */ /* 0x000ee20000000800 */
[----:B----4-:R-:W-:Y:S01]  /*23d0*/  @!P5 FMUL R46, R46, R46 ;  /* 0x0000002e2e2ed220 */ /* 0x010fe20000400000 */
[----:B------:R-:W-:-:S03]  /*23e0*/  FADD R24, R23, R24 ;  /* 0x0000001817187221 */ /* 0x000fc60000000000 */
[----:B------:R-:W-:Y:S01]  /*23f0*/  FADD R18, R75, R46 ;  /* 0x0000002e4b127221 */ /* 0x000fe20000000000 */
[----:B------:R-:W-:Y:S01]  /*2400*/  F2FP.BF16.F32.PACK_AB R75, R10, R75 ;  /* 0x0000004b0a4b723e */ /* 0x000fe200000010ff */
[----:B------:R-:W-:Y:S01]  /*2410*/  @!P1 FMUL R2, R2, 0.5 ;  /* 0x3f00000002029820 */ /* 0x000fe20000400000 */
[----:B------:R-:W4:Y:S01]  /*2420*/  MUFU.EX2 R85, R51 ;  /* 0x0000003300557308 */ /* 0x000f220000000800 */
[----:B--2---:R-:W-:-:S07]  /*2430*/  @!P3 FMUL R81, R81, R81 ;  /* 0x000000515151b220 */ /* 0x004fce0000400000 */
[----:B------:R-:W2:Y:S01]  /*2440*/  MUFU.EX2 R16, R54 ;  /* 0x0000003600107308 */ /* 0x000ea20000000800 */
[----:B---3--:R-:W-:-:S04]  /*2450*/  @!P2 FMUL R83, R83, R83 ;  /* 0x000000535353a220 */ /* 0x008fc80000400000 */
[----:B------:R-:W-:Y:S01]  /*2460*/  FADD R19, R10, R83 ;  /* 0x000000530a137221 */ /* 0x000fe20000000000 */
[----:B------:R-:W-:Y:S02]  /*2470*/  F2FP.BF16.F32.PACK_AB R83, R83, R46 ;  /* 0x0000002e5353723e */ /* 0x000fe400000010ff */
[----:B------:R3:W5:Y:S01]  /*2480*/  MUFU.EX2 R87, R2 ;  /* 0x0000000200577308 */ /* 0x0007620000000800 */
[----:B----4-:R-:W-:-:S04]  /*2490*/  @!P4 FMUL R85, R85, R85 ;  /* 0x000000555555c220 */ /* 0x010fc80000400000 */
[----:B------:R-:W-:Y:S01]  /*24a0*/  FADD R23, R12, R85 ;  /* 0x000000550c177221 */ /* 0x000fe20000000000 */
[----:B------:R-:W-:Y:S01]  /*24b0*/  F2FP.BF16.F32.PACK_AB R85, R85, R50 ;  /* 0x000000325555723e */ /* 0x000fe200000010ff */
[----:B--2---:R-:W-:Y:S01]  /*24c0*/  @!P6 FMUL R16, R16, R16 ;  /* 0x000000101010e220 */ /* 0x004fe20000400000 */
[----:B---3--:R-:W-:Y:S01]  /*24d0*/  FADD R2, R8, R81 ;  /* 0x0000005108027221 */ /* 0x008fe20000000000 */
[----:B------:R-:W-:Y:S02]  /*24e0*/  F2FP.BF16.F32.PACK_AB R81, R81, R42 ;  /* 0x0000002a5151723e */ /* 0x000fe400000010ff */
[----:B------:R-:W-:Y:S01]  /*24f0*/  FADD R27, R79, R16 ;  /* 0x000000104f1b7221 */ /* 0x000fe20000000000 */
[----:B------:R-:W-:Y:S01]  /*2500*/  FADD R2, R2, R23 ;  /* 0x0000001702027221 */ /* 0x000fe20000000000 */
[----:B------:R-:W-:Y:S01]  /*2510*/  F2FP.BF16.F32.PACK_AB R79, R14, R79 ;  /* 0x0000004f0e4f723e */ /* 0x000fe200000010ff */
[----:B-----5:R-:W-:Y:S01]  /*2520*/  @!P1 FMUL R87, R87, R87 ;  /* 0x0000005757579220 */ /* 0x020fe20000400000 */
[----:B------:R-:W-:Y:S01]  /*2530*/  FADD R27, R18, R27 ;  /* 0x0000001b121b7221 */ /* 0x000fe20000000000 */
[----:B------:R-:W-:-:S02]  /*2540*/  IMAD.U32 R18, RZ, RZ, UR7 ;  /* 0x00000007ff127e24 */ /* 0x000fc4000f8e00ff */
[----:B------:R-:W-:Y:S01]  /*2550*/  FADD R20, R14, R87 ;  /* 0x000000570e147221 */ /* 0x000fe20000000000 */
[----:B------:R-:W-:Y:S01]  /*2560*/  FADD R24, R24, R27 ;  /* 0x0000001b18187221 */ /* 0x000fe20000000000 */
[----:B------:R2:W-:Y:S02]  /*2570*/  SYNCS.ARRIVE.TRANS64.A1T0 RZ, [R18+UR33], RZ ;  /* 0x000000ff12ff79a7 */ /* 0x0005e40008100021 */
[----:B------:R-:W-:-:S04]  /*2580*/  FADD R19, R19, R20 ;  /* 0x0000001413137221 */ /* 0x000fc80000000000 */
[----:B------:R-:W-:Y:S01]  /*2590*/  FADD R19, R2, R19 ;  /* 0x0000001302137221 */ /* 0x000fe20000000000 */
[----:B------:R-:W-:-:S03]  /*25a0*/  FADD R2, R17, R6 ;  /* 0x0000000611027221 */ /* 0x000fc60000000000 */
[----:B------:R-:W-:Y:S01]  /*25b0*/  FADD R6, R24, R19 ;  /* 0x0000001318067221 */ /* 0x000fe20000000000 */
[----:B--2---:R-:W-:Y:S06]  /*25c0*/  @!P0 BRA `(.L_x_19) ;  /* 0x0000000000048947 */ /* 0x004fec0003800000 */
[----:B-1----:R-:W-:Y:S01]  /*25d0*/  BPT.TRAP 0x1 ;  /* 0x000000040000795c */ /* 0x002fe20000300000 */
.L_x_19:
[----:B------:R-:W2:Y:S01]  /*25e0*/  SYNCS.PHASECHK.TRANS64.TRYWAIT P1, [UR36+0x15008], R7 ;  /* 0x01500807ff0075a7 */ /* 0x000ea20008020164 */
[----:B------:R-:W-:Y:S01]  /*25f0*/  ULOP3.LUT UR5, UR5, 0x1000000, URZ, 0xfc, !UPT ;  /* 0x0100000005057892 */ /* 0x000fe2000f8efc3f */
[----:B--2---:R-:W-:Y:S11]  /*2600*/  @!P1 BRA `(.L_x_20) ;  /* 0x0000006800909947 */ /* 0x004ff60003800000 */
.L_x_106:
[----:B------:R-:W-:Y:S01]  /*2610*/  UIADD3 UR10, UR5, 0x300, URZ ;  /* 0x00000300050a7890 */ /* 0x000fe2000fffe03f */
[----:B------:R-:W-:Y:S01]  /*2620*/  WARPGROUP.ARRIVE ;  /* 0x00000000000079c5 */ /* 0x000fe20000000000 */
[----:B------:R-:W-:Y:S01]  /*2630*/  UMOV UR11, 0x80000020 ;  /* 0x80000020000b7882 */ /* 0x000fe20000000000 */
[----:B------:R-:W-:-:S06]  /*2640*/  F2FP.BF16.F32.PACK_AB R87, R87, R16 ;  /* 0x000000105757723e */ /* 0x000fcc00000010ff */
[----:B------:R-:W-:Y:S01]  /*2650*/  HGMMA.64x96x16.F32.BF16 R24, R72, gdesc[UR8].tnspB, RZ, !UPT, gsb0 ;  /* 0x4160000848187df0 */ /* 0x000fe2000c0018ff */
[----:B------:R-:W-:Y:S01]  /*2660*/  UIADD3 UR10, UR5, 0x340, URZ ;  /* 0x00000340050a7890 */ /* 0x000fe2000fffe03f */
[----:B------:R-:W-:Y:S01]  /*2670*/  UMOV UR11, 0x80000020 ;  /* 0x80000020000b7882 */ /* 0x000fe20000000000 */
[----:B------:R-:W-:Y:S02]  /*2680*/  WARPGROUP.DEPBAR.LE gsb0, 0x0 ;  /* 0x00008000000079c5 */ /* 0x000fe40000010000 */
[----:B------:R-:W-:-:S06]  /*2690*/  WARPGROUP.ARRIVE ;  /* 0x00000000000079c5 */ /* 0x000fcc0000000000 */
[----:B------:R-:W-:Y:S01]  /*26a0*/  HGMMA.64x96x16.F32.BF16 R24, R76, gdesc[UR8].tnspB, R24, gsb0 ;  /* 0x416000084c187df0 */ /* 0x000fe20008001818 */
        /* <DEDUP_REMOVED lines=9> */
[----:B------:R-:W-:Y:S03]  /*2740*/  HGMMA.64x96x16.F32.BF16 R24, R84, gdesc[UR8].tnspB, R24, gsb0 ;  /* 0x4160000854187df0 */ /* 0x000fe60008001818 */
[----:B------:R-:W-:Y:S02]  /*2750*/  WARPGROUP.DEPBAR.LE gsb0, 0x0 ;  /* 0x00008000000079c5 */ /* 0x000fe40000010000 */
[----:B------:R-:W-:Y:S05]  /*2760*/  @!P0 BRA `(.L_x_21) ;  /* 0x0000000000048947 */ /* 0x000fea0003800000 */
[----:B-1----:R-:W-:Y:S01]  /*2770*/  BPT.TRAP 0x1 ;  /* 0x000000040000795c */ /* 0x002fe20000300000 */
.L_x_21:
[----:B------:R-:W-:Y:S01]  /*2780*/  UISETP.GT.U32.AND UP0, UPT, UR4, 0x1, UPT ;  /* 0x000000010400788c */ /* 0x000fe2000bf04070 */
[----:B--2---:R-:W-:Y:S01]  /*2790*/  MOV R7, RZ ;  /* 0x000000ff00077202 */ /* 0x004fe20000000f00 */
[----:B------:R-:W-:-:S04]  /*27a0*/  UIADD3 UR7, UR36, 0x15028, URZ ;  /* 0x0001502824077890 */ /* 0x000fc8000fffe03f */
[----:B------:R-:W-:Y:S01]  /*27b0*/  PLOP3.LUT P1, PT, PT, PT, UP0, 0x80, 0x0 ;  /* 0x000000000000781c */ /* 0x000fe20003f2f008 */
[----:B------:R-:W-:-:S09]  /*27c0*/  UPRMT UR7, URZ, 0x654, UR7 ;  /* 0x000006543f077896 */ /* 0x000fd20008000007 */
[----:B------:R-:W-:Y:S03]  /*27d0*/  SYNCS.ARRIVE.TRANS64.RED.A1T0 RZ, [UR7], RZ ;  /* 0x000000ffffff79a7 */ /* 0x000fe60008100407 */
[----:B------:R-:W-:Y:S05]  /*27e0*/  @P1 BRA `(.L_x_22) ;  /* 0x0000000000041947 */ /* 0x000fea0003800000 */
[----:B-1----:R-:W-:Y:S01]  /*27f0*/  BPT.TRAP 0x1 ;  /* 0x000000040000795c */ /* 0x002fe20000300000 */
.L_x_22:
[C---:B------:R-:W-:Y:S01]  /*2800*/  ISETP.GE.AND P2, PT, R3.reuse, 0x81, PT ;  /* 0x000000810300780c */ /* 0x040fe20003f46270 */
[----:B------:R-:W-:Y:S01]  /*2810*/  UMOV UR4, 0x1 ;  /* 0x0000000100047882 */ /* 0x000fe20000000000 */
[----:B------:R-:W-:Y:S01]  /*2820*/  IADD3 R8, R3, 0x3f, RZ ;  /* 0x0000003f03087810 */ /* 0x000fe20007ffe0ff */
[----:B------:R-:W-:Y:S01]  /*2830*/  UMOV UR7, 0x2 ;  /* 0x0000000200077882 */ /* 0x000fe20000000000 */
[----:B------:R-:W-:Y:S02]  /*2840*/  VIADD R0, R0, 0x40 ;  /* 0x0000004000007836 */ /* 0x000fe40000000000 */
[----:B------:R-:W-:-:S04]  /*2850*/  SHF.R.S32.HI R9, RZ, 0x1f, R8 ;  /* 0x0000001fff097819 */ /* 0x000fc80000011408 */
[----:B------:R-:W-:-:S04]  /*2860*/  LEA.HI R9, R9, R8, RZ, 0x6 ;  /* 0x0000000809097211 */ /* 0x000fc800078f30ff */
[----:B------:R-:W-:Y:S01]  /*2870*/  LEA.HI.SX32 R3, R9, 0xffffffff, 0x1a ;  /* 0xffffffff09037811 */ /* 0x000fe200078fd2ff */
[----:B------:R-:W-:Y:S06]  /*2880*/  @!P2 BRA `(.L_x_23) ;  /* 0x0000001800aca947 */ /* 0x000fec0003800000 */
[----:B------:R-:W-:Y:S01]  /*2890*/  MOV R9, R4 ;  /* 0x0000000400097202 */ /* 0x000fe20000000f00 */
[----:B------:R-:W-:Y:S01]  /*28a0*/  IMAD.MOV.U32 R7, RZ, RZ, RZ ;  /* 0x000000ffff077224 */ /* 0x000fe200078e00ff */
[----:B------:R-:W-:Y:S01]  /*28b0*/  MOV R11, R5 ;  /* 0x00000005000b7202 */ /* 0x000fe20000000f00 */
[----:B------:R-:W-:Y:S01]  /*28c0*/  UMOV UR7, 0x2 ;  /* 0x0000000200077882 */ /* 0x000fe20000000000 */
[----:B------:R-:W-:Y:S01]  /*28d0*/  UMOV UR4, 0x1 ;  /* 0x0000000100047882 */ /* 0x000fe20000000000 */
[----:B------:R-:W-:-:S05]  /*28e0*/  ULDC UR33, c[0x0][0x604] ;  /* 0x0001810000217ab9 */ /* 0x000fca0000000800 */
.L_x_34:
[----:B------:R-:W-:-:S13]  /*28f0*/  PLOP3.LUT P3, PT, PT, PT, UP1, 0x80, 0x0 ;  /* 0x000000000000781c */ /* 0x000fda0003f6f018 */
[----:B------:R-:W-:Y:S05]  /*2900*/  @!P3 BRA `(.L_x_24) ;  /* 0x000000000004b947 */ /* 0x000fea0003800000 */
[----:B-1----:R-:W-:Y:S01]  /*2910*/  BPT.TRAP 0x1 ;  /* 0x000000040000795c */ /* 0x002fe20000300000 */
.L_x_24:
[----:B------:R-:W-:Y:S01]  /*2920*/  ULEA UR10, UR7, UR36, 0x3 ;  /* 0x00000024070a7291 */ /* 0x000fe2000f8e183f */
[----:B------:R-:W-:-:S08]  /*2930*/  SHF.L.U32 R4, R7, 0x1f, RZ ;  /* 0x0000001f07047819 */ /* 0x000fd000000006ff */
[----:B------:R-:W2:Y:S02]  /*2940*/  SYNCS.PHASECHK.TRANS64.TRYWAIT P2, [UR10+0x15000], R4 ;  /* 0x01500004ff0075a7 */ /* 0x000ea4000804014a */
[----:B--2---:R-:W-:Y:S05]  /*2950*/  @!P2 BRA `(.L_x_25) ;  /* 0x0000006400d4a947 */ /* 0x004fea0003800000 */
.L_x_107:
[----:B------:R-:W-:Y:S01]  /*2960*/  UIMAD UR10, UR7, 0x300, UR6 ;  /* 0x00000300070a78a4 */ /* 0x000fe2000f8e0206 */
[----:B------:R-:W-:Y:S01]  /*2970*/  WARPGROUP.ARRIVE ;  /* 0x00000000000079c5 */ /* 0x000fe20000000000 */
[----:B------:R-:W-:Y:S01]  /*2980*/  UMOV UR11, 0x80000020 ;  /* 0x80000020000b7882 */ /* 0x000fe20000000000 */
[----:B------:R-:W-:Y:S01]  /*2990*/  UMOV UR15, 0x80000020 ;  /* 0x80000020000f7882 */ /* 0x000fe20000000000 */
[----:B------:R-:W-:Y:S02]  /*29a0*/  UIADD3 UR14, UR10, 0x2, URZ ;  /* 0x000000020a0e7890 */ /* 0x000fe4000fffe03f */
[----:B------:R-:W-:Y:S01]  /*29b0*/  UIADD3 UR18, UR10, 0x100, URZ ;  /* 0x000001000a127890 */ /* 0x000fe2000fffe03f */
[----:B------:R-:W-:Y:S02]  /*29c0*/  UMOV UR19, 0x80000020 ;  /* 0x8000002000137882 */ /* 0x000fe40000000000 */
[----:B------:R-:W-:Y:S01]  /*29d0*/  HGMMA.64x64x16.F32.BF16 R72, gdesc[UR8], RZ, !UPT, gsb0 ;  /* 0x00e00000084879f0 */ /* 0x000fe2000c0018ff */
[----:B------:R-:W-:Y:S01]  /*29e0*/  UIADD3 UR22, UR10, 0x102, URZ ;  /* 0x000001020a167890 */ /* 0x000fe2000fffe03f */
[----:B------:R-:W-:Y:S01]  /*29f0*/  UMOV UR23, 0x80000020 ;  /* 0x8000002000177882 */ /* 0x000fe20000000000 */
[----:B------:R-:W-:Y:S01]  /*2a00*/  UIADD3 UR26, UR10, 0x200, URZ ;  /* 0x000002000a1a7890 */ /* 0x000fe2000fffe03f */
[----:B------:R-:W-:Y:S01]  /*2a10*/  UMOV UR27, 0x80000020 ;  /* 0x80000020001b7882 */ /* 0x000fe20000000000 */
[----:B------:R-:W-:Y:S01]  /*2a20*/  UIADD3 UR30, UR10, 0x202, URZ ;  /* 0x000002020a1e7890 */ /* 0x000fe2000fffe03f */
[----:B------:R-:W-:Y:S01]  /*2a30*/  UMOV UR31, 0x80000020 ;  /* 0x80000020001f7882 */ /* 0x000fe20000000000 */
[----:B------:R-:W-:-:S04]  /*2a40*/  UIADD3 UR7, UR7, 0x1, URZ ;  /* 0x0000000107077890 */ /* 0x000fc8000fffe03f */
[----:B------:R-:W-:-:S04]  /*2a50*/  UISETP.NE.AND UP0, UPT, UR7, 0x5, UPT ;  /* 0x000000050700788c */ /* 0x000fc8000bf05270 */
[----:B------:R-:W-:Y:S02]  /*2a60*/  USEL UR10, URZ, 0x1, UP0 ;  /* 0x000000013f0a7887 */ /* 0x000fe40008000000 */
[----:B------:R-:W-:-:S04]  /*2a70*/  USEL UR11, UR7, URZ, UP0 ;  /* 0x0000003f070b7287 */ /* 0x000fc80008000000 */
[----:B------:R-:W-:Y:S01]  /*2a80*/  LOP3.LUT R7, R7, UR10, RZ, 0x3c, !PT ;  /* 0x0000000a07077c12 */ /* 0x000fe2000f8e3cff */
        /* <DEDUP_REMOVED lines=16> */
[----:B------:R-:W-:Y:S05]  /*2b90*/  @!P3 BRA `(.L_x_26) ;  /* 0x000000000004b947 */ /* 0x000fea0003800000 */
[----:B-1----:R-:W-:Y:S01]  /*2ba0*/  BPT.TRAP 0x1 ;  /* 0x000000040000795c */ /* 0x002fe20000300000 */
.L_x_26:
[----:B--2---:R-:W-:Y:S01]  /*2bb0*/  FMNMX R4, R72, R9, !PT ;  /* 0x0000000948047209 */ /* 0x004fe20007800000 */
[----:B------:R-:W-:-:S03]  /*2bc0*/  ULEA UR7, UR11, UR36, 0x3 ;  /* 0x000000240b077291 */ /* 0x000fc6000f8e183f */
[----:B------:R-:W-:-:S04]  /*2bd0*/  FMNMX R5, R73, R4, !PT ;  /* 0x0000000449057209 */ /* 0x000fc80007800000 */
        /* <DEDUP_REMOVED lines=13> */
[----:B------:R-:W-:-:S05]  /*2cb0*/  FMNMX R5, R101, R4, !PT ;  /* 0x0000000465057209 */ /* 0x000fca0007800000 */
[----:B------:R-:W2:Y:S02]  /*2cc0*/  SHFL.BFLY PT, R4, R5, 0x1, 0x1f ;  /* 0x0c201f0005047f89 */ /* 0x000ea400000e0000 */
[----:B--2---:R-:W-:Y:S02]  /*2cd0*/  FMNMX R8, R5, R4, !PT ;  /* 0x0000000405087209 */ /* 0x004fe40007800000 */
[----:B------:R-:W-:-:S03]  /*2ce0*/  FMNMX R4, R74, R11, !PT ;  /* 0x0000000b4a047209 */ /* 0x000fc60007800000 */
[----:B------:R-:W2:Y:S01]  /*2cf0*/  SHFL.BFLY PT, R13, R8, 0x2, 0x1f ;  /* 0x0c401f00080d7f89 */ /* 0x000ea200000e0000 */
[----:B------:R-:W-:-:S04]  /*2d00*/  FMNMX R15, R75, R4, !PT ;  /* 0x000000044b0f7209 */ /* 0x000fc80007800000 */
[----:B------:R-:W-:-:S04]  /*2d10*/  FMNMX R4, R78, R15, !PT ;  /* 0x0000000f4e047209 */ /* 0x000fc80007800000 */
[----:B------:R-:W-:-:S04]  /*2d20*/  FMNMX R15, R79, R4, !PT ;  /* 0x000000044f0f7209 */ /* 0x000fc80007800000 */
[----:B------:R-:W-:Y:S02]  /*2d30*/  FMNMX R10, R82, R15, !PT ;  /* 0x0000000f520a7209 */ /* 0x000fe40007800000 */
[----:B--2---:R-:W-:Y:S02]  /*2d40*/  FMNMX R4, R8, R13, !PT ;  /* 0x0000000d08047209 */ /* 0x004fe40007800000 */
[----:B------:R-:W-:Y:S02]  /*2d50*/  FMNMX R13, R83, R10, !PT ;  /* 0x0000000a530d7209 */ /* 0x000fe40007800000 */
[----:B------:R-:W-:Y:S02]  /*2d60*/  FSETP.NEU.AND P2, PT, R4, -INF , PT ;  /* 0xff8000000400780b */ /* 0x000fe40003f4d000 */
[----:B------:R-:W-:Y:S02]  /*2d70*/  FMNMX R12, R86, R13, !PT ;  /* 0x0000000d560c7209 */ /* 0x000fe40007800000 */
[----:B------:R-:W-:-:S02]  /*2d80*/  FSEL R10, R4, RZ, P2 ;  /* 0x000000ff040a7208 */ /* 0x000fc40001000000 */
[----:B------:R-:W-:-:S03]  /*2d90*/  FMNMX R5, R87, R12, !PT ;  /* 0x0000000c57057209 */ /* 0x000fc60007800000 */
[----:B------:R-:W-:Y:S01]  /*2da0*/  FMUL R8, R10, UR33 ;  /* 0x000000210a087c20 */ /* 0x000fe20008400000 */
[----:B------:R-:W-:Y:S01]  /*2db0*/  FMNMX R12, R90, R5, !PT ;  /* 0x000000055a0c7209 */ /* 0x000fe20007800000 */
[----:B------:R-:W-:Y:S02]  /*2dc0*/  FADD R10, -R10, R9 ;  /* 0x000000090a0a7221 */ /* 0x000fe40000000100 */
[--C-:B------:R-:W-:Y:S01]  /*2dd0*/  FFMA R72, R72, UR33, -R8.reuse ;  /* 0x0000002148487c23 */ /* 0x100fe20008000808 */
[--C-:B------:R-:W-:Y:S01]  /*2de0*/  FFMA R73, R73, UR33, -R8.reuse ;  /* 0x0000002149497c23 */ /* 0x100fe20008000808 */
[----:B------:R-:W-:Y:S01]  /*2df0*/  FMNMX R5, R91, R12, !PT ;  /* 0x0000000c5b057209 */ /* 0x000fe20007800000 */
[--C-:B------:R-:W-:Y:S01]  /*2e00*/  FFMA R77, R77, UR33, -R8.reuse ;  /* 0x000000214d4d7c23 */ /* 0x100fe20008000808 */
[--C-:B------:R-:W-:Y:S01]  /*2e10*/  FFMA R80, R80, UR33, -R8.reuse ;  /* 0x0000002150507c23 */ /* 0x100fe20008000808 */
[----:B------:R-:W-:Y:S01]  /*2e20*/  FSETP.GEU.AND P5, PT, R72, -126, PT ;  /* 0xc2fc00004800780b */ /* 0x000fe20003fae000 */
        /* <DEDUP_REMOVED lines=12> */
[----:B------:R-:W-:Y:S01]  /*2ef0*/  @!P5 FMUL R72, R72, 0.5 ;  /* 0x3f0000004848d820 */ /* 0x000fe20000400000 */
[----:B------:R-:W-:Y:S01]  /*2f00*/  FSETP.GEU.AND P2, PT, R76, -126, PT ;  /* 0xc2fc00004c00780b */ /* 0x000fe20003f4e000 */
[----:B------:R-:W-:Y:S01]  /*2f10*/  @!P3 FMUL R73, R73, 0.5 ;  /* 0x3f0000004949b820 */ /* 0x000fe20000400000 */
[----:B------:R-:W-:Y:S01]  /*2f20*/  FMNMX R5, R99, R12, !PT ;  /* 0x0000000c63057209 */ /* 0x000fe20007800000 */
[--C-:B------:R-:W-:Y:S01]  /*2f30*/  FFMA R92, R92, UR33, -R8.reuse ;  /* 0x000000215c5c7c23 */ /* 0x100fe20008000808 */
[--C-:B------:R-:W-:Y:S01]  /*2f40*/  FFMA R93, R93, UR33, -R8.reuse ;  /* 0x000000215d5d7c23 */ /* 0x100fe20008000808 */
[----:B------:R-:W2:Y:S01]  /*2f50*/  MUFU.EX2 R72, R72 ;  /* 0x0000004800487308 */ /* 0x000ea20000000800 */
[----:B------:R-:W-:Y:S01]  /*2f60*/  FMNMX R12, R102, R5, !PT ;  /* 0x00000005660c7209 */ /* 0x000fe20007800000 */
[----:B------:R-:W-:Y:S01]  /*2f70*/  @!P4 FMUL R77, R77, 0.5 ;  /* 0x3f0000004d4dc820 */ /* 0x000fe20000400000 */
[--C-:B------:R-:W-:Y:S01]  /*2f80*/  FFMA R97, R97, UR33, -R8.reuse ;  /* 0x0000002161617c23 */ /* 0x100fe20008000808 */
[----:B------:R-:W-:Y:S01]  /*2f90*/  @!P6 FMUL R80, R80, 0.5 ;  /* 0x3f0000005050e820 */ /* 0x000fe20000400000 */
[----:B------:R-:W-:Y:S01]  /*2fa0*/  FMNMX R12, R103, R12, !PT ;  /* 0x0000000c670c7209 */ /* 0x000fe20007800000 */
[--C-:B------:R-:W-:Y:S01]  /*2fb0*/  FFMA R96, R96, UR33, -R8.reuse ;  /* 0x0000002160607c23 */ /* 0x100fe20008000808 */
[--C-:B------:R-:W-:Y:S01]  /*2fc0*/  FFMA R101, R101, UR33, -R8.reuse ;  /* 0x0000002165657c23 */ /* 0x100fe20008000808 */
[----:B------:R-:W3:Y:S01]  /*2fd0*/  MUFU.EX2 R73, R73 ;  /* 0x0000004900497308 */ /* 0x000ee20000000800 */
[----:B------:R-:W-:Y:S01]  /*2fe0*/  @!P2 FMUL R76, R76, 0.5 ;  /* 0x3f0000004c4ca820 */ /* 0x000fe20000400000 */
[----:B------:R-:W4:Y:S01]  /*2ff0*/  SHFL.BFLY PT, R5, R12, 0x1, 0x1f ;  /* 0x0c201f000c057f89 */ /* 0x000f2200000e0000 */
[----:B------:R-:W-:Y:S01]  /*3000*/  FFMA R100, R100, UR33, -R8 ;  /* 0x0000002164647c23 */ /* 0x000fe20008000808 */
[----:B------:R-:W-:-:S04]  /*3010*/  FMUL R10, R10, UR33 ;  /* 0x000000210a0a7c20 */ /* 0x000fc80008400000 */
[----:B------:R-:W5:Y:S01]  /*3020*/  MUFU.EX2 R77, R77 ;  /* 0x0000004d004d7308 */ /* 0x000f620000000800 */
[----:B--2---:R-:W-:Y:S01]  /*3030*/  @!P5 FMUL R72, R72, R72 ;  /* 0x000000484848d220 */ /* 0x004fe20000400000 */
[----:B------:R-:W-:-:S06]  /*3040*/  FSETP.GEU.AND P5, PT, R81, -126, PT ;  /* 0xc2fc00005100780b */ /* 0x000fcc0003fae000 */
[----:B------:R-:W2:Y:S01]  /*3050*/  MUFU.EX2 R80, R80 ;  /* 0x0000005000507308 */ /* 0x000ea20000000800 */
[----:B---3--:R-:W-:Y:S01]  /*3060*/  @!P3 FMUL R73, R73, R73 ;  /* 0x000000494949b220 */ /* 0x008fe20000400000 */
[----:B------:R-:W-:-:S05]  /*3070*/  FSETP.GEU.AND P3, PT, R84, -126, PT ;  /* 0xc2fc00005400780b */ /* 0x000fca0003f6e000 */
[----:B------:R-:W-:Y:S01]  /*3080*/  @!P5 FMUL R81, R81, 0.5 ;  /* 0x3f0000005151d820 */ /* 0x000fe20000400000 */
[----:B------:R-:W3:Y:S01]  /*3090*/  MUFU.EX2 R76, R76 ;  /* 0x0000004c004c7308 */ /* 0x000ee20000000800 */
[----:B-----5:R-:W-:Y:S01]  /*30a0*/  @!P4 FMUL R77, R77, R77 ;  /* 0x0000004d4d4dc220 */ /* 0x020fe20000400000 */
[----:B------:R-:W-:Y:S02]  /*30b0*/  FSETP.GEU.AND P4, PT, R88, -126, PT ;  /* 0xc2fc00005800780b */ /* 0x000fe40003f8e000 */
[----:B----4-:R-:W-:-:S03]  /*30c0*/  FMNMX R5, R12, R5, !PT ;  /* 0x000000050c057209 */ /* 0x010fc60007800000 */
[----:B------:R-:W-:Y:S01]  /*30d0*/  @!P3 FMUL R84, R84, 0.5 ;  /* 0x3f0000005454b820 */ /* 0x000fe20000400000 */
[----:B------:R-:W4:Y:S01]  /*30e0*/  MUFU.EX2 R81, R81 ;  /* 0x0000005100517308 */ /* 0x000f220000000800 */
[----:B--2---:R-:W-:Y:S01]  /*30f0*/  @!P6 FMUL R80, R80, R80 ;  /* 0x000000505050e220 */ /* 0x004fe20000400000 */
[----:B------:R-:W-:Y:S01]  /*3100*/  FSETP.GEU.AND P6, PT, R89, -126, PT ;  /* 0xc2fc00005900780b */ /* 0x000fe20003fce000 */
[----:B------:R-:W2:Y:S04]  /*3110*/  SHFL.BFLY PT, R14, R5, 0x2, 0x1f ;  /* 0x0c401f00050e7f89 */ /* 0x000ea800000e0000 */
[----:B------:R-:W-:Y:S01]  /*3120*/  @!P4 FMUL R88, R88, 0.5 ;  /* 0x3f0000005858c820 */ /* 0x000fe20000400000 */
        /* <DEDUP_REMOVED lines=14> */
[----:B---3--:R-:W-:Y:S01]  /*3210*/  @!P4 FMUL R13, R13, R13 ;  /* 0x0000000d0d0dc220 */ /* 0x008fe20000400000 */
[----:B------:R-:W-:-:S05]  /*3220*/  FSETP.GEU.AND P4, PT, R97, -126, PT ;  /* 0xc2fc00006100780b */ /* 0x000fca0003f8e000 */
[----:B------:R-:W-:Y:S01]  /*3230*/  @!P3 FMUL R93, R93, 0.5 ;  /* 0x3f0000005d5db820 */ /* 0x000fe20000400000 */
[----:B------:R-:W3:Y:S01]  /*3240*/  MUFU.EX2 R15, R92 ;  /* 0x0000005c000f7308 */ /* 0x000ee20000000800 */
[----:B----4-:R-:W-:Y:S01]  /*3250*/  @!P6 FMUL R12, R12, R12 ;  /* 0x0000000c0c0ce220 */ /* 0x010fe20000400000 */
[----:B------:R-:W-:-:S03]  /*3260*/  FSETP.NEU.AND P6, PT, R5, -INF , PT ;  /* 0xff8000000500780b */ /* 0x000fc60003fcd000 */
[----:B------:R-:W-:Y:S01]  /*3270*/  FADD R9, R73, R12 ;  /* 0x0000000c49097221 */ /* 0x000fe20000000000 */
[----:B------:R-:W-:Y:S01]  /*3280*/  FSEL R18, R5, RZ, P6 ;  /* 0x000000ff05127208 */ /* 0x000fe20003000000 */
[----:B------:R-:W-:Y:S01]  /*3290*/  @!P4 FMUL R97, R97, 0.5 ;  /* 0x3f0000006161c820 */ /* 0x000fe20000400000 */
[----:B------:R-:W4:Y:S01]  /*32a0*/  MUFU.EX2 R14, R93 ;  /* 0x0000005d000e7308 */ /* 0x000f220000000800 */
[----:B--2---:R-:W-:Y:S01]  /*32b0*/  @!P2 FMUL R85, R85, R85 ;  /* 0x000000555555a220 */ /* 0x004fe20000400000 */
[----:B------:R-:W-:Y:S01]  /*32c0*/  FSETP.GEU.AND P2, PT, R96, -126, PT ;  /* 0xc2fc00006000780b */ /* 0x000fe20003f4e000 */
[----:B------:R-:W-:Y:S01]  /*32d0*/  FMUL R20, R18, UR33 ;  /* 0x0000002112147c20 */ /* 0x000fe20008400000 */
[----:B------:R-:W-:Y:S01]  /*32e0*/  FSETP.GEU.AND P6, PT, R100, -126, PT ;  /* 0xc2fc00006400780b */ /* 0x000fe20003fce000 */
[----:B------:R-:W-:Y:S01]  /*32f0*/  FADD R18, -R18, R11 ;  /* 0x0000000b12127221 */ /* 0x000fe20000000100 */
[----:B------:R-:W-:Y:S01]  /*3300*/  FADD R11, R72, R13 ;  /* 0x0000000d480b7221 */ /* 0x000fe20000000000 */
[--C-:B------:R-:W-:Y:S01]  /*3310*/  FFMA R74, R74, UR33, -R20.reuse ;  /* 0x000000214a4a7c23 */ /* 0x100fe20008000814 */
[----:B------:R-:W2:Y:S01]  /*3320*/  MUFU.EX2 R8, R97 ;  /* 0x0000006100087308 */ /* 0x000ea20000000800 */
[----:B---3--:R-:W-:Y:S01]  /*3330*/  @!P5 FMUL R15, R15, R15 ;  /* 0x0000000f0f0fd220 */ /* 0x008fe20000400000 */
[----:B------:R-:W-:Y:S01]  /*3340*/  FSETP.GEU.AND P5, PT, R101, -126, PT ;  /* 0xc2fc00006500780b */ /* 0x000fe20003fae000 */
[--C-:B------:R-:W-:Y:S01]  /*3350*/  FFMA R22, R78, UR33, -R20.reuse ;  /* 0x000000214e167c23 */ /* 0x100fe20008000814 */
[--C-:B------:R-:W-:Y:S01]  /*3360*/  FFMA R21, R75, UR33, -R20.reuse ;  /* 0x000000214b157c23 */ /* 0x100fe20008000814 */
[--C-:B------:R-:W-:Y:S01]  /*3370*/  FFMA R88, R82, UR33, -R20.reuse ;  /* 0x0000002152587c23 */ /* 0x100fe20008000814 */
[--C-:B------:R-:W-:Y:S01]  /*3380*/  FFMA R83, R83, UR33, -R20.reuse ;  /* 0x0000002153537c23 */ /* 0x100fe20008000814 */
[----:B------:R-:W-:Y:S01]  /*3390*/  @!P2 FMUL R96, R96, 0.5 ;  /* 0x3f0000006060a820 */ /* 0x000fe20000400000 */
[--C-:B------:R-:W-:Y:S01]  /*33a0*/  FFMA R23, R79, UR33, -R20.reuse ;  /* 0x000000214f177c23 */ /* 0x100fe20008000814 */
[----:B----4-:R-:W-:Y:S01]  /*33b0*/  @!P3 FMUL R14, R14, R14 ;  /* 0x0000000e0e0eb220 */ /* 0x010fe20000400000 */
[----:B------:R-:W-:Y:S01]  /*33c0*/  FSETP.GEU.AND P3, PT, R74, -126, PT ;  /* 0xc2fc00004a00780b */ /* 0x000fe20003f6e000 */
[----:B------:R-:W3:Y:S01]  /*33d0*/  MUFU.EX2 R17, R96 ;  /* 0x0000006000117308 */ /* 0x000ee20000000800 */
[----:B------:R-:W-:Y:S01]  /*33e0*/  @!P6 FMUL R100, R100, 0.5 ;  /* 0x3f0000006464e820 */ /* 0x000fe20000400000 */
[--C-:B------:R-:W-:Y:S01]  /*33f0*/  FFMA R87, R87, UR33, -R20.reuse ;  /* 0x0000002157577c23 */ /* 0x100fe20008000814 */
[--C-:B------:R-:W-:Y:S01]  /*3400*/  FFMA R86, R86, UR33, -R20.reuse ;  /* 0x0000002156567c23 */ /* 0x100fe20008000814 */
[----:B------:R-:W-:Y:S01]  /*3410*/  @!P5 FMUL R101, R101, 0.5 ;  /* 0x3f0000006565d820 */ /* 0x000fe20000400000 */
[--C-:B------:R-:W-:Y:S01]  /*3420*/  FFMA R90, R90, UR33, -R20.reuse ;  /* 0x000000215a5a7c23 */ /* 0x100fe20008000814 */
[----:B--2---:R-:W-:Y:S01]  /*3430*/  @!P4 FMUL R8, R8, R8 ;  /* 0x000000080808c220 */ /* 0x004fe20000400000 */
[----:B------:R-:W-:Y:S01]  /*3440*/  FSETP.GEU.AND P4, PT, R22, -126, PT ;  /* 0xc2fc00001600780b */ /* 0x000fe20003f8e000 */
[----:B------:R-:W2:Y:S01]  /*3450*/  MUFU.EX2 R16, R101 ;  /* 0x0000006500107308 */ /* 0x000ea20000000800 */
[--C-:B------:R-:W-:Y:S01]  /*3460*/  FFMA R91, R91, UR33, -R20.reuse ;  /* 0x000000215b5b7c23 */ /* 0x100fe20008000814 */
[--C-:B------:R-:W-:Y:S01]  /*3470*/  FFMA R94, R94, UR33, -R20.reuse ;  /* 0x000000215e5e7c23 */ /* 0x100fe20008000814 */
[--C-:B------:R-:W-:Y:S01]  /*3480*/  FFMA R98, R98, UR33, -R20.reuse ;  /* 0x0000002162627c23 */ /* 0x100fe20008000814 */
[----:B------:R-:W-:Y:S01]  /*3490*/  @!P3 FMUL R74, R74, 0.5 ;  /* 0x3f0000004a4ab820 */ /* 0x000fe20000400000 */
[--C-:B------:R-:W-:Y:S01]  /*34a0*/  FFMA R95, R95, UR33, -R20.reuse ;  /* 0x000000215f5f7c23 */ /* 0x100fe20008000814 */
[--C-:B------:R-:W-:Y:S01]  /*34b0*/  FFMA R99, R99, UR33, -R20.reuse ;  /* 0x0000002163637c23 */ /* 0x100fe20008000814 */
[--C-:B------:R-:W-:Y:S01]  /*34c0*/  FFMA R102, R102, UR33, -R20.reuse ;  /* 0x0000002166667c23 */ /* 0x100fe20008000814 */
[----:B------:R4:W5:Y:S01]  /*34d0*/  MUFU.EX2 R75, R74 ;  /* 0x0000004a004b7308 */ /* 0x0009620000000800 */
[----:B---3--:R-:W-:Y:S01]  /*34e0*/  @!P2 FMUL R17, R17, R17 ;  /* 0x000000111111a220 */ /* 0x008fe20000400000 */
[----:B------:R-:W-:Y:S01]  /*34f0*/  FSETP.GEU.AND P2, PT, R21, -126, PT ;  /* 0xc2fc00001500780b */ /* 0x000fe20003f4e000 */
[----:B------:R-:W-:Y:S01]  /*3500*/  FFMA R103, R103, UR33, -R20 ;  /* 0x0000002167677c23 */ /* 0x000fe20008000814 */
[----:B------:R-:W-:Y:S01]  /*3510*/  @!P4 FMUL R22, R22, 0.5 ;  /* 0x3f0000001616c820 */ /* 0x000fe20000400000 */
[----:B------:R-:W-:Y:S01]  /*3520*/  FMUL R97, R18, UR33 ;  /* 0x0000002112617c20 */ /* 0x000fe20008400000 */
[----:B------:R-:W-:Y:S01]  /*3530*/  FADD R18, R81, R8 ;  /* 0x0000000851127221 */ /* 0x000fe20000000000 */
[----:B------:R-:W-:Y:S01]  /*3540*/  FADD R20, R77, R14 ;  /* 0x0000000e4d147221 */ /* 0x000fe20000000000 */
[----:B------:R-:W3:Y:S01]  /*3550*/  MUFU.EX2 R19, R100 ;  /* 0x0000006400137308 */ /* 0x000ee20000000800 */
[----:B--2---:R-:W-:Y:S01]  /*3560*/  @!P5 FMUL R16, R16, R16 ;  /* 0x000000101010d220 */ /* 0x004fe20000400000 */
[----:B------:R-:W-:Y:S01]  /*3570*/  FSETP.GEU.AND P5, PT, R88, -126, PT ;  /* 0xc2fc00005800780b */ /* 0x000fe20003fae000 */
[----:B----4-:R-:W-:Y:S01]  /*3580*/  FADD R74, R9, R18 ;  /* 0x00000012094a7221 */ /* 0x010fe20000000000 */
[----:B------:R-:W-:Y:S01]  /*3590*/  FADD R18, R76, R15 ;  /* 0x0000000f4c127221 */ /* 0x000fe20000000000 */
[----:B------:R-:W-:-:S02]  /*35a0*/  F2FP.BF16.F32.PACK_AB R72, R73, R72 ;  /* 0x000000484948723e */ /* 0x000fc400000010ff */
[----:B------:R-:W-:Y:S01]  /*35b0*/  @!P2 FMUL R21, R21, 0.5 ;  /* 0x3f0000001515a820 */ /* 0x000fe20000400000 */
[----:B------:R2:W4:Y:S01]  /*35c0*/  MUFU.EX2 R79, R22 ;  /* 0x00000016004f7308 */ /* 0x0005220000000800 */
[----:B-----5:R-:W-:Y:S01]  /*35d0*/  @!P3 FMUL R75, R75, R75 ;  /* 0x0000004b4b4bb220 */ /* 0x020fe20000400000 */
[----:B------:R-:W-:-:S05]  /*35e0*/  FSETP.GEU.AND P3, PT, R83, -126, PT ;  /* 0xc2fc00005300780b */ /* 0x000fca0003f6e000 */
[----:B------:R-:W-:Y:S01]  /*35f0*/  @!P5 FMUL R88, R88, 0.5 ;  /* 0x3f0000005858d820 */ /* 0x000fe20000400000 */
[----:B------:R5:W1:Y:S01]  /*3600*/  MUFU.EX2 R78, R21 ;  /* 0x00000015004e7308 */ /* 0x000a620000000800 */
[----:B---3--:R-:W-:Y:S01]  /*3610*/  @!P6 FMUL R19, R19, R19 ;  /* 0x000000131313e220 */ /* 0x008fe20000400000 */
[----:B------:R-:W-:Y:S01]  /*3620*/  FSETP.GEU.AND P6, PT, R23, -126, PT ;  /* 0xc2fc00001700780b */ /* 0x000fe20003fce000 */
[----:B--2---:R-:W-:-:S04]  /*3630*/  FADD R22, R80, R17 ;  /* 0x0000001150167221 */ /* 0x004fc80000000000 */
[----:B------:R-:W-:Y:S01]  /*3640*/  @!P3 FMUL R83, R83, 0.5 ;  /* 0x3f0000005353b820 */ /* 0x000fe20000400000 */
[----:B------:R-:W2:Y:S01]  /*3650*/  MUFU.EX2 R88, R88 ;  /* 0x0000005800587308 */ /* 0x000ea20000000800 */
[----:B----4-:R-:W-:Y:S01]  /*3660*/  @!P4 FMUL R79, R79, R79 ;  /* 0x0000004f4f4fc220 */ /* 0x010fe20000400000 */
[----:B------:R-:W-:Y:S01]  /*3670*/  FSETP.GEU.AND P4, PT, R87, -126, PT ;  /* 0xc2fc00005700780b */ /* 0x000fe20003f8e000 */
[----:B-----5:R-:W-:Y:S01]  /*3680*/  FADD R21, R84, R19 ;  /* 0x0000001354157221 */ /* 0x020fe20000000000 */
[----:B------:R-:W-:-:S03]  /*3690*/  FADD R11, R11, R22 ;  /* 0x000000160b0b7221 */ /* 0x000fc60000000000 */
[----:B------:R-:W-:Y:S01]  /*36a0*/  @!P6 FMUL R23, R23, 0.5 ;  /* 0x3f0000001717e820 */ /* 0x000fe20000400000 */
[----:B------:R-:W3:Y:S01]  /*36b0*/  MUFU.EX2 R83, R83 ;  /* 0x0000005300537308 */ /* 0x000ee20000000800 */
[----:B-1----:R-:W-:Y:S01]  /*36c0*/  @!P2 FMUL R78, R78, R78 ;  /* 0x0000004e4e4ea220 */ /* 0x002fe20000400000 */
[----:B------:R-:W-:Y:S01]  /*36d0*/  FSETP.GEU.AND P2, PT, R86, -126, PT ;  /* 0xc2fc00005600780b */ /* 0x000fe20003f4e000 */
[----:B------:R-:W-:-:S03]  /*36e0*/  FADD R18, R18, R21 ;  /* 0x0000001512127221 */ /* 0x000fc60000000000 */
[----:B------:R-:W-:Y:S01]  /*36f0*/  F2FP.BF16.F32.PACK_AB R73, R78, R75 ;  /* 0x0000004b4e49723e */ /* 0x000fe200000010ff */
[----:B------:R-:W-:Y:S01]  /*3700*/  @!P4 FMUL R87, R87, 0.5 ;  /* 0x3f0000005757c820 */ /* 0x000fe20000400000 */
[----:B------:R1:W4:Y:S01]  /*3710*/  MUFU.EX2 R82, R23 ;  /* 0x0000001700527308 */ /* 0x0003220000000800 */
[----:B--2---:R-:W-:Y:S01]  /*3720*/  @!P5 FMUL R88, R88, R88 ;  /* 0x000000585858d220 */ /* 0x004fe20000400000 */
[----:B------:R-:W-:Y:S01]  /*3730*/  FSETP.GEU.AND P5, PT, R91, -126, PT ;  /* 0xc2fc00005b00780b */ /* 0x000fe20003fae000 */
[----:B------:R-:W-:-:S04]  /*3740*/  FADD R11, R11, R18 ;  /* 0x000000120b0b7221 */ /* 0x000fc80000000000 */
[----:B------:R-:W-:Y:S01]  /*3750*/  @!P2 FMUL R86, R86, 0.5 ;  /* 0x3f0000005656a820 */ /* 0x000fe20000400000 */
[----:B------:R-:W2:Y:S01]  /*3760*/  MUFU.EX2 R87, R87 ;  /* 0x0000005700577308 */ /* 0x000ea20000000800 */
[----:B---3--:R-:W-:Y:S01]  /*3770*/  @!P3 FMUL R83, R83, R83 ;  /* 0x000000535353b220 */ /* 0x008fe20000400000 */
[----:B------:R-:W-:Y:S01]  /*3780*/  FSETP.GEU.AND P3, PT, R94, -126, PT ;  /* 0xc2fc00005e00780b */ /* 0x000fe20003f6e000 */
[----:B-1----:R-:W-:-:S04]  /*3790*/  FADD R23, R85, R16 ;  /* 0x0000001055177221 */ /* 0x002fc80000000000 */
[----:B------:R-:W-:Y:S01]  /*37a0*/  @!P5 FMUL R91, R91, 0.5 ;  /* 0x3f0000005b5bd820 */ /* 0x000fe20000400000 */
[----:B------:R-:W1:Y:S01]  /*37b0*/  MUFU.EX2 R86, R86 ;  /* 0x0000005600567308 */ /* 0x000e620000000800 */
[----:B----4-:R-:W-:Y:S01]  /*37c0*/  @!P6 FMUL R82, R82, R82 ;  /* 0x000000525252e220 */ /* 0x010fe20000400000 */
[----:B------:R-:W-:Y:S01]  /*37d0*/  FSETP.GEU.AND P6, PT, R90, -126, PT ;  /* 0xc2fc00005a00780b */ /* 0x000fe20003fce000 */
[----:B------:R-:W-:-:S04]  /*37e0*/  FADD R23, R20, R23 ;  /* 0x0000001714177221 */ /* 0x000fc80000000000 */
[----:B------:R-:W-:Y:S01]  /*37f0*/  @!P3 FMUL R94, R94, 0.5 ;  /* 0x3f0000005e5eb820 */ /* 0x000fe20000400000 */
[----:B------:R-:W3:Y:S01]  /*3800*/  MUFU.EX2 R91, R91 ;  /* 0x0000005b005b7308 */ /* 0x000ee20000000800 */
[----:B--2---:R-:W-:Y:S01]  /*3810*/  @!P4 FMUL R87, R87, R87 ;  /* 0x000000575757c220 */ /* 0x004fe20000400000 */
[----:B------:R-:W-:Y:S01]  /*3820*/  FSETP.GEU.AND P4, PT, R98, -126, PT ;  /* 0xc2fc00006200780b */ /* 0x000fe20003f8e000 */
[----:B------:R-:W-:-:S04]  /*3830*/  FADD R74, R74, R23 ;  /* 0x000000174a4a7221 */ /* 0x000fc80000000000 */
[----:B------:R-:W-:Y:S01]  /*3840*/  @!P6 FMUL R90, R90, 0.5 ;  /* 0x3f0000005a5ae820 */ /* 0x000fe20000400000 */
[----:B------:R-:W2:Y:S01]  /*3850*/  MUFU.EX2 R94, R94 ;  /* 0x0000005e005e7308 */ /* 0x000ea20000000800 */
[----:B-1----:R-:W-:Y:S01]  /*3860*/  @!P2 FMUL R86, R86, R86 ;  /* 0x000000565656a220 */ /* 0x002fe20000400000 */
[----:B------:R-:W-:Y:S01]  /*3870*/  FSETP.GEU.AND P2, PT, R95, -126, PT ;  /* 0xc2fc00005f00780b */ /* 0x000fe20003f4e000 */
[----:B------:R-:W-:-:S04]  /*3880*/  FADD R74, R11, R74 ;  /* 0x0000004a0b4a7221 */ /* 0x000fc80000000000 */
[----:B------:R-:W-:Y:S01]  /*3890*/  @!P4 FMUL R98, R98, 0.5 ;  /* 0x3f0000006262c820 */ /* 0x000fe20000400000 */
[----:B------:R-:W1:Y:S01]  /*38a0*/  MUFU.EX2 R90, R90 ;  /* 0x0000005a005a7308 */ /* 0x000e620000000800 */
[----:B---3--:R-:W-:Y:S01]  /*38b0*/  @!P5 FMUL R91, R91, R91 ;  /* 0x0000005b5b5bd220 */ /* 0x008fe20000400000 */
[----:B------:R-:W-:-:S03]  /*38c0*/  FSETP.GEU.AND P5, PT, R102, -126, PT ;  /* 0xc2fc00006600780b */ /* 0x000fc60003fae000 */
[----:B------:R-:W-:Y:S01]  /*38d0*/  FADD R20, R78, R91 ;  /* 0x0000005b4e147221 */ /* 0x000fe20000000000 */
[----:B------:R-:W-:Y:S01]  /*38e0*/  F2FP.BF16.F32.PACK_AB R78, R85, R84 ;  /* 0x00000054554e723e */ /* 0x000fe200000010ff */
[----:B------:R-:W-:Y:S01]  /*38f0*/  @!P2 FMUL R95, R95, 0.5 ;  /* 0x3f0000005f5fa820 */ /* 0x000fe20000400000 */
[----:B------:R-:W3:Y:S01]  /*3900*/  MUFU.EX2 R89, R98 ;  /* 0x0000006200597308 */ /* 0x000ee20000000800 */
[----:B--2---:R-:W-:Y:S01]  /*3910*/  @!P3 FMUL R94, R94, R94 ;  /* 0x0000005e5e5eb220 */ /* 0x004fe20000400000 */
[----:B------:R-:W-:Y:S02]  /*3920*/  FSETP.GEU.AND P3, PT, R103, -126, PT ;  /* 0xc2fc00006700780b */ /* 0x000fe40003f6e000 */
[----:B------:R-:W-:Y:S01]  /*3930*/  F2FP.BF16.F32.PACK_AB R84, R8, R17 ;  /* 0x000000110854723e */ /* 0x000fe200000010ff */
[----:B------:R-:W-:Y:S02]  /*3940*/  FADD R21, R79, R94 ;  /* 0x0000005e4f157221 */ /* 0x000fe40000000000 */
[----:B------:R-:W-:Y:S01]  /*3950*/  @!P5 FMUL R102, R102, 0.5 ;  /* 0x3f0000006666d820 */ /* 0x000fe20000400000 */
[----:B------:R-:W2:Y:S01]  /*3960*/  MUFU.EX2 R95, R95 ;  /* 0x0000005f005f7308 */ /* 0x000ea20000000800 */
[----:B-1----:R-:W-:Y:S01]  /*3970*/  @!P6 FMUL R90, R90, R90 ;  /* 0x0000005a5a5ae220 */ /* 0x002fe20000400000 */
[----:B------:R-:W-:-:S05]  /*3980*/  FSETP.GEU.AND P6, PT, R99, -126, PT ;  /* 0xc2fc00006300780b */ /* 0x000fca0003fce000 */
[----:B------:R-:W-:Y:S01]  /*3990*/  @!P3 FMUL R103, R103, 0.5 ;  /* 0x3f0000006767b820 */ /* 0x000fe20000400000 */
[----:B------:R-:W1:Y:S01]  /*39a0*/  MUFU.EX2 R93, R102 ;  /* 0x00000066005d7308 */ /* 0x000e620000000800 */
[----:B---3--:R-:W-:Y:S01]  /*39b0*/  @!P4 FMUL R89, R89, R89 ;  /* 0x000000595959c220 */ /* 0x008fe20000400000 */
[----:B------:R-:W-:-:S05]  /*39c0*/  FSETP.GEU.AND P4, PT, R97, -126, PT ;  /* 0xc2fc00006100780b */ /* 0x000fca0003f8e000 */
[----:B------:R-:W-:Y:S01]  /*39d0*/  @!P6 FMUL R99, R99, 0.5 ;  /* 0x3f0000006363e820 */ /* 0x000fe20000400000 */
[----:B------:R-:W3:Y:S01]  /*39e0*/  MUFU.EX2 R96, R103 ;  /* 0x0000006700607308 */ /* 0x000ee20000000800 */
[----:B--2---:R-:W-:Y:S01]  /*39f0*/  @!P2 FMUL R95, R95, R95 ;  /* 0x0000005f5f5fa220 */ /* 0x004fe20000400000 */
[----:B------:R-:W-:-:S03]  /*3a00*/  FSETP.GEU.AND P2, PT, R10, -126, PT ;  /* 0xc2fc00000a00780b */ /* 0x000fc60003f4e000 */
[----:B------:R-:W-:Y:S02]  /*3a10*/  FADD R22, R82, R95 ;  /* 0x0000005f52167221 */ /* 0x000fe40000000000 */
[----:B------:R-:W-:Y:S01]  /*3a20*/  @!P4 FMUL R97, R97, 0.5 ;  /* 0x3f0000006161c820 */ /* 0x000fe20000400000 */
[----:B------:R2:W4:Y:S01]  /*3a30*/  MUFU.EX2 R92, R99 ;  /* 0x00000063005c7308 */ /* 0x0005220000000800 */
[----:B-1----:R-:W-:-:S04]  /*3a40*/  @!P5 FMUL R93, R93, R93 ;  /* 0x0000005d5d5dd220 */ /* 0x002fc80000400000 */
[----:B------:R-:W-:Y:S02]  /*3a50*/  FADD R98, R86, R93 ;  /* 0x0000005d56627221 */ /* 0x000fe40000000000 */
[----:B------:R-:W-:Y:S01]  /*3a60*/  @!P2 FMUL R10, R10, 0.5 ;  /* 0x3f0000000a0aa820 */ /* 0x000fe20000400000 */
[----:B------:R-:W1:Y:S01]  /*3a70*/  MUFU.EX2 R97, R97 ;  /* 0x0000006100617308 */ /* 0x000e620000000800 */
[----:B---3--:R-:W-:Y:S01]  /*3a80*/  @!P3 FMUL R96, R96, R96 ;  /* 0x000000606060b220 */ /* 0x008fe20000400000 */
[----:B--2---:R-:W-:Y:S01]  /*3a90*/  FADD R99, R88, R89 ;  /* 0x0000005958637221 */ /* 0x004fe20000000000 */
[----:B------:R-:W-:Y:S02]  /*3aa0*/  FADD R21, R21, R98 ;  /* 0x0000006215157221 */ /* 0x000fe40000000000 */
[----:B------:R-:W-:-:S03]  /*3ab0*/  FADD R103, R87, R96 ;  /* 0x0000006057677221 */ /* 0x000fc60000000000 */
[----:B------:R2:W3:Y:S01]  /*3ac0*/  MUFU.EX2 R9, R10 ;  /* 0x0000000a00097308 */ /* 0x0004e20000000800 */
[----:B----4-:R-:W-:Y:S01]  /*3ad0*/  @!P6 FMUL R92, R92, R92 ;  /* 0x0000005c5c5ce220 */ /* 0x010fe20000400000 */
[----:B------:R-:W-:-:S03]  /*3ae0*/  FADD R103, R22, R103 ;  /* 0x0000006716677221 */ /* 0x000fc60000000000 */
[----:B------:R-:W-:Y:S01]  /*3af0*/  FADD R101, R83, R92 ;  /* 0x0000005c53657221 */ /* 0x000fe20000000000 */
[----:B------:R-:W-:Y:S01]  /*3b00*/  F2FP.BF16.F32.PACK_AB R85, R92, R89 ;  /* 0x000000595c55723e */ /* 0x000fe200000010ff */
[----:B--2---:R-:W-:Y:S02]  /*3b10*/  FADD R10, R75, R90 ;  /* 0x0000005a4b0a7221 */ /* 0x004fe40000000000 */
[----:B------:R-:W-:Y:S01]  /*3b20*/  FADD R20, R20, R101 ;  /* 0x0000006514147221 */ /* 0x000fe20000000000 */
[----:B-1----:R-:W-:Y:S01]  /*3b30*/  @!P4 FMUL R97, R97, R97 ;  /* 0x000000616161c220 */ /* 0x002fe20000400000 */
[----:B------:R-:W-:Y:S01]  /*3b40*/  F2FP.BF16.F32.PACK_AB R75, R82, R79 ;  /* 0x0000004f524b723e */ /* 0x000fe200000010ff */
[----:B------:R-:W-:Y:S01]  /*3b50*/  FADD R10, R10, R99 ;  /* 0x000000630a0a7221 */ /* 0x000fe20000000000 */
[----:B------:R-:W-:Y:S01]  /*3b60*/  FADD R103, R20, R103 ;  /* 0x0000006714677221 */ /* 0x000fe20000000000 */
[----:B------:R-:W-:Y:S01]  /*3b70*/  F2FP.BF16.F32.PACK_AB R79, R87, R86 ;  /* 0x00000056574f723e */ /* 0x000fe200000010ff */
[----:B------:R-:W-:Y:S01]  /*3b80*/  FMUL R26, R26, R97 ;  /* 0x000000611a1a7220 */ /* 0x000fe20000400000 */
[----:B------:R-:W-:Y:S01]  /*3b90*/  FADD R10, R10, R21 ;  /* 0x000000150a0a7221 */ /* 0x000fe20000000000 */
[----:B---3--:R-:W-:Y:S01]  /*3ba0*/  @!P2 FMUL R9, R9, R9 ;  /* 0x000000090909a220 */ /* 0x008fe20000400000 */
[-C--:B------:R-:W-:Y:S01]  /*3bb0*/  FMUL R27, R27, R97.reuse ;  /* 0x000000611b1b7220 */ /* 0x080fe20000400000 */
[----:B------:R-:W-:Y:S01]  /*3bc0*/  FMUL R30, R30, R97 ;  /* 0x000000611e1e7220 */ /* 0x000fe20000400000 */
[----:B------:R-:W-:Y:S01]  /*3bd0*/  FADD R10, R10, R103 ;  /* 0x000000670a0a7221 */ /* 0x000fe20000000000 */
[----:B------:R-:W-:Y:S01]  /*3be0*/  FFMA R2, R9, R2, R74 ;  /* 0x0000000209027223 */ /* 0x000fe2000000004a */
[----:B------:R-:W-:Y:S01]  /*3bf0*/  F2FP.BF16.F32.PACK_AB R74, R77, R76 ;  /* 0x0000004c4d4a723e */ /* 0x000fe200000010ff */
[-C--:B------:R-:W-:Y:S01]  /*3c00*/  FMUL R24, R24, R9.reuse ;  /* 0x0000000918187220 */ /* 0x080fe20000400000 */
[----:B------:R-:W-:Y:S01]  /*3c10*/  FFMA R6, R97, R6, R10 ;  /* 0x0000000661067223 */ /* 0x000fe2000000000a */
[----:B------:R-:W-:Y:S01]  /*3c20*/  SHF.L.U32 R10, R7, 0x1f, RZ ;  /* 0x0000001f070a7819 */ /* 0x000fe200000006ff */
[-C--:B------:R-:W-:Y:S01]  /*3c30*/  FMUL R25, R25, R9.reuse ;  /* 0x0000000919197220 */ /* 0x080fe20000400000 */
[----:B------:R-:W-:Y:S01]  /*3c40*/  F2FP.BF16.F32.PACK_AB R76, R81, R80 ;  /* 0x00000050514c723e */ /* 0x000fe200000010ff */
[-C--:B------:R-:W-:Y:S01]  /*3c50*/  FMUL R28, R28, R9.reuse ;  /* 0x000000091c1c7220 */ /* 0x080fe20000400000 */
[----:B------:R1:W2:Y:S01]  /*3c60*/  SYNCS.PHASECHK.TRANS64.TRYWAIT P2, [UR7+0x15000], R10 ;  /* 0x0150000aff0075a7 */ /* 0x0002a20008040147 */
[----:B------:R-:W-:Y:S01]  /*3c70*/  F2FP.BF16.F32.PACK_AB R77, R83, R88 ;  /* 0x00000058534d723e */ /* 0x000fe200000010ff */
[-C--:B------:R-:W-:Y:S01]  /*3c80*/  FMUL R29, R29, R9.reuse ;  /* 0x000000091d1d7220 */ /* 0x080fe20000400000 */
        /* <DEDUP_REMOVED lines=19> */
[----:B------:R-:W-:Y:S01]  /*3dc0*/  FMUL R69, R69, R9 ;  /* 0x0000000945457220 */ /* 0x000fe20000400000 */
        /* <DEDUP_REMOVED lines=21> */
[----:B------:R-:W-:-:S02]  /*3f20*/  F2FP.BF16.F32.PACK_AB R80, R12, R13 ;  /* 0x0000000d0c50723e */ /* 0x000fc400000010ff */
[----:B------:R-:W-:Y:S02]  /*3f30*/  F2FP.BF16.F32.PACK_AB R81, R91, R90 ;  /* 0x0000005a5b51723e */ /* 0x000fe400000010ff */
[----:B------:R-:W-:Y:S02]  /*3f40*/  F2FP.BF16.F32.PACK_AB R82, R14, R15 ;  /* 0x0000000f0e52723e */ /* 0x000fe400000010ff */
[----:B------:R-:W-:Y:S02]  /*3f50*/  F2FP.BF16.F32.PACK_AB R83, R95, R94 ;  /* 0x0000005e5f53723e */ /* 0x000fe400000010ff */
[----:B------:R-:W-:Y:S01]  /*3f60*/  F2FP.BF16.F32.PACK_AB R86, R16, R19 ;  /* 0x000000131056723e */ /* 0x000fe200000010ff */
[----:B-12---:R-:W-:Y:S06]  /*3f70*/  @!P0 BRA `(.L_x_27) ;  /* 0x0000000000048947 */ /* 0x006fec0003800000 */
[----:B------:R-:W-:Y:S01]  /*3f80*/  BPT.TRAP 0x1 ;  /* 0x000000040000795c */ /* 0x000fe20000300000 */
.L_x_27:
[----:B------:R-:W-:Y:S05]  /*3f90*/  @P2 BRA `(.L_x_28) ;  /* 0x0000000000082947 */ /* 0x000fea0003800000 */
[----:B------:R-:W1:Y:S02]  /*3fa0*/  SYNCS.PHASECHK.TRANS64.TRYWAIT P2, [UR7+0x15000], R10 ;  /* 0x0150000aff0075a7 */ /* 0x000e640008040147 */
[----:B-1----:R-:W-:Y:S05]  /*3fb0*/  @!P2 BRA `(.L_x_29) ;  /* 0x000000500054a947 */ /* 0x002fea0003800000 */
.L_x_28:
[----:B------:R-:W-:Y:S01]  /*3fc0*/  UIMAD UR10, UR11, 0x300, UR5 ;  /* 0x000003000b0a78a4 */ /* 0x000fe2000f8e0205 */
[----:B------:R-:W-:Y:S01]  /*3fd0*/  WARPGROUP.ARRIVE ;  /* 0x00000000000079c5 */ /* 0x000fe20000000000 */
[----:B------:R-:W-:Y:S01]  /*3fe0*/  UMOV UR15, 0x80000020 ;  /* 0x80000020000f7882 */ /* 0x000fe20000000000 */
[----:B------:R-:W-:-:S04]  /*3ff0*/  F2FP.BF16.F32.PACK_AB R87, R96, R93 ;  /* 0x0000005d6057723e */ /* 0x000fc800000010ff */
[----:B------:R-:W-:Y:S02]  /*4000*/  UMOV UR14, UR10 ;  /* 0x0000000a000e7c82 */ /* 0x000fe40008000000 */
        /* <DEDUP_REMOVED lines=8> */
[----:B------:R-:W-:Y:S01]  /*4090*/  UIADD3 UR10, UR10, 0xc0, URZ ;  /* 0x000000c00a0a7890 */ /* 0x000fe2000fffe03f */
[----:B------:R-:W-:Y:S02]  /*40a0*/  WARPGROUP.DEPBAR.LE gsb0, 0x0 ;  /* 0x00008000000079c5 */ /* 0x000fe40000010000 */
[----:B------:R-:W-:-:S06]  /*40b0*/  WARPGROUP.ARRIVE ;  /* 0x00000000000079c5 */ /* 0x000fcc0000000000 */
[----:B------:R-:W-:Y:S01]  /*40c0*/  HGMMA.64x96x16.F32.BF16 R24, R80, gdesc[UR12].tnspB, R24, gsb0 ;  /* 0x4160000c50187df0 */ /* 0x000fe20008001818 */
[----:B------:R-:W-:Y:S01]  /*40d0*/  UMOV UR14, UR10 ;  /* 0x0000000a000e7c82 */ /* 0x000fe20008000000 */
[----:B------:R-:W-:Y:S01]  /*40e0*/  UMOV UR15, 0x80000020 ;  /* 0x80000020000f7882 */ /* 0x000fe20000000000 */
[----:B------:R-:W-:Y:S02]  /*40f0*/  WARPGROUP.DEPBAR.LE gsb0, 0x0 ;  /* 0x00008000000079c5 */ /* 0x000fe40000010000 */
[----:B------:R-:W-:-:S06]  /*4100*/  WARPGROUP.ARRIVE ;  /* 0x00000000000079c5 */ /* 0x000fcc0000000000 */
[----:B------:R-:W-:Y:S03]  /*4110*/  HGMMA.64x96x16.F32.BF16 R24, R84, gdesc[UR12].tnspB, R24, gsb0 ;  /* 0x4160000c54187df0 */ /* 0x000fe60008001818 */
[----:B------:R-:W-:Y:S02]  /*4120*/  WARPGROUP.DEPBAR.LE gsb0, 0x0 ;  /* 0x00008000000079c5 */ /* 0x000fe40000010000 */
[----:B------:R-:W-:Y:S05]  /*4130*/  @!P0 BRA `(.L_x_30) ;  /* 0x0000000000048947 */ /* 0x000fea0003800000 */
[----:B------:R-:W-:Y:S01]  /*4140*/  BPT.TRAP 0x1 ;  /* 0x000000040000795c */ /* 0x000fe20000300000 */
.L_x_30:
[----:B------:R-:W-:-:S04]  /*4150*/  ULEA UR7, UR4, UR36, 0x3 ;  /* 0x0000002404077291 */ /* 0x000fc8000f8e183f */
[----:B------:R-:W-:-:S04]  /*4160*/  UIADD3 UR7, UR7, 0x15028, URZ ;  /* 0x0001502807077890 */ /* 0x000fc8000fffe03f */
[----:B------:R-:W-:-:S09]  /*4170*/  UPRMT UR7, URZ, 0x654, UR7 ;  /* 0x000006543f077896 */ /* 0x000fd20008000007 */
[----:B------:R-:W-:Y:S01]  /*4180*/  SYNCS.ARRIVE.TRANS64.RED.A1T0 RZ, [UR7], RZ ;  /* 0x000000ffffff79a7 */ /* 0x000fe20008100407 */
[----:B------:R-:W-:Y:S05]  /*4190*/  @P1 BRA `(.L_x_31) ;  /* 0x0000000000041947 */ /* 0x000fea0003800000 */
[----:B------:R-:W-:Y:S01]  /*41a0*/  BPT.TRAP 0x1 ;  /* 0x000000040000795c */ /* 0x000fe20000300000 */
.L_x_31:
[----:B------:R-:W-:-:S04]  /*41b0*/  UIADD3 UR4, UR4, 0x1, URZ ;  /* 0x0000000104047890 */ /* 0x000fc8000fffe03f */
[----:B------:R-:W-:-:S04]  /*41c0*/  UISETP.NE.AND UP0, UPT, UR4, 0x5, UPT ;  /* 0x000000050400788c */ /* 0x000fc8000bf05270 */
[----:B------:R-:W-:Y:S01]  /*41d0*/  USEL UR7, UR4, URZ, UP0 ;  /* 0x0000003f04077287 */ /* 0x000fe20008000000 */
[----:B------:R-:W-:Y:S11]  /*41e0*/  @!P0 BRA `(.L_x_32) ;  /* 0x0000000000048947 */ /* 0x000ff60003800000 */
[----:B------:R-:W-:Y:S01]  /*41f0*/  BPT.TRAP 0x1 ;  /* 0x000000040000795c */ /* 0x000fe20000300000 */
.L_x_32:
[----:B------:R-:W-:-:S04]  /*4200*/  ULEA UR4, UR7, UR36, 0x3 ;  /* 0x0000002407047291 */ /* 0x000fc8000f8e183f */
[----:B------:R-:W-:-:S04]  /*4210*/  UIADD3 UR4, UR4, 0x15028, URZ ;  /* 0x0001502804047890 */ /* 0x000fc8000fffe03f */
[----:B------:R-:W-:-:S09]  /*4220*/  UPRMT UR4, URZ, 0x654, UR4 ;  /* 0x000006543f047896 */ /* 0x000fd20008000004 */
[----:B------:R-:W-:Y:S01]  /*4230*/  SYNCS.ARRIVE.TRANS64.RED.A1T0 RZ, [UR4], RZ ;  /* 0x000000ffffff79a7 */ /* 0x000fe20008100404 */
[----:B------:R-:W-:Y:S05]  /*4240*/  @P1 BRA `(.L_x_33) ;  /* 0x0000000000041947 */ /* 0x000fea0003800000 */
[----:B------:R-:W-:Y:S01]  /*4250*/  BPT.TRAP 0x1 ;  /* 0x000000040000795c */ /* 0x000fe20000300000 */
.L_x_33:
[----:B------:R-:W-:Y:S01]  /*4260*/  UIADD3 UR4, UR7, 0x1, URZ ;  /* 0x0000000107047890 */ /* 0x000fe2000fffe03f */
[C---:B------:R-:W-:Y:S01]  /*4270*/  ISETP.GT.AND P2, PT, R3.reuse, 0x2, PT ;  /* 0x000000020300780c */ /* 0x040fe20003f44270 */
[----:B------:R-:W-:Y:S01]  /*4280*/  UIADD3 UR7, UR11, 0x1, URZ ;  /* 0x000000010b077890 */ /* 0x000fe2000fffe03f */
[----:B------:R-:W-:Y:S01]  /*4290*/  IADD3 R3, R3, -0x1, RZ ;  /* 0xffffffff03037810 */ /* 0x000fe20007ffe0ff */
[----:B------:R-:W-:Y:S01]  /*42a0*/  UISETP.NE.AND UP0, UPT, UR4, 0x5, UPT ;  /* 0x000000050400788c */ /* 0x000fe2000bf05270 */
[----:B------:R-:W-:Y:S01]  /*42b0*/  IADD3 R0, R0, 0x40, RZ ;  /* 0x0000004000007810 */ /* 0x000fe20007ffe0ff */
[----:B------:R-:W-:Y:S01]  /*42c0*/  UISETP.NE.AND UP2, UPT, UR7, 0x5, UPT ;  /* 0x000000050700788c */ /* 0x000fe2000bf45270 */
[----:B-1----:R-:W-:Y:S01]  /*42d0*/  IMAD.MOV.U32 R9, RZ, RZ, R4 ;  /* 0x000000ffff097224 */ /* 0x002fe200078e0004 */
[----:B------:R-:W-:Y:S01]  /*42e0*/  USEL UR4, UR4, URZ, UP0 ;  /* 0x0000003f04047287 */ /* 0x000fe20008000000 */
[----:B------:R-:W-:Y:S01]  /*42f0*/  MOV R11, R5 ;  /* 0x00000005000b7202 */ /* 0x000fe20000000f00 */
[----:B------:R-:W-:-:S02]  /*4300*/  USEL UR10, URZ, 0x1, UP2 ;  /* 0x000000013f0a7887 */ /* 0x000fc40009000000 */
[----:B------:R-:W-:-:S04]  /*4310*/  USEL UR7, UR7, URZ, UP2 ;  /* 0x0000003f07077287 */ /* 0x000fc80009000000 */
[----:B------:R-:W-:Y:S01]  /*4320*/  LOP3.LUT R7, R7, UR10, RZ, 0x3c, !PT ;  /* 0x0000000a07077c12 */ /* 0x000fe2000f8e3cff */
[----:B------:R-:W-:Y:S07]  /*4330*/  @P2 BRA `(.L_x_34) ;  /* 0xffffffe4006c2947 */ /* 0x000fee000383ffff */
.L_x_23:
[----:B------:R-:W-:-:S13]  /*4340*/  ISETP.GE.AND P2, PT, R3, 0x1, PT ;  /* 0x000000010300780c */ /* 0x000fda0003f46270 */
[----:B------:R-:W-:Y:S05]  /*4350*/  @!P2 BRA `(.L_x_35) ;  /* 0x0000001c00a4a947 */ /* 0x000fea0003800000 */
[----:B------:R-:W-:Y:S01]  /*4360*/  MOV R8, R4 ;  /* 0x0000000400087202 */ /* 0x000fe20000000f00 */
[----:B------:R-:W-:Y:S01]  /*4370*/  IMAD.MOV.U32 R9, RZ, RZ, R5 ;  /* 0x000000ffff097224 */ /* 0x000fe200078e0005 */
[----:B------:R-:W-:Y:S01]  /*4380*/  ULDC UR33, c[0x0][0x28c] ;  /* 0x0000a30000217ab9 */ /* 0x000fe20000000800 */
[----:B------:R-:W-:-:S05]  /*4390*/  ULDC UR34, c[0x0][0x604] ;  /* 0x0001810000227ab9 */ /* 0x000fca0000000800 */
.L_x_46:
[----:B------:R-:W-:Y:S05]  /*43a0*/  @!P0 BRA `(.L_x_36) ;  /* 0x0000000000048947 */ /* 0x000fea0003800000 */
[----:B-1----:R-:W-:Y:S01]  /*43b0*/  BPT.TRAP 0x1 ;  /* 0x000000040000795c */ /* 0x002fe20000300000 */
.L_x_36:
[----:B------:R-:W-:Y:S01]  /*43c0*/  ULEA UR10, UR7, UR36, 0x3 ;  /* 0x00000024070a7291 */ /* 0x000fe2000f8e183f */
[----:B------:R-:W-:-:S08]  /*43d0*/  SHF.L.U32 R4, R7, 0x1f, RZ ;  /* 0x0000001f07047819 */ /* 0x000fd000000006ff */
[----:B------:R-:W2:Y:S02]  /*43e0*/  SYNCS.PHASECHK.TRANS64.TRYWAIT P2, [UR10+0x15000], R4 ;  /* 0x01500004ff0075a7 */ /* 0x000ea4000804014a */
[----:B--2---:R-:W-:Y:S05]  /*43f0*/  @!P2 BRA `(.L_x_37) ;  /* 0x0000004c005ca947 */ /* 0x004fea0003800000 */
.L_x_108:
        /* <DEDUP_REMOVED lines=37> */
.L_x_38:
[C---:B--2---:R-:W-:Y:S01]  /*4650*/  IADD3 R4, R0.reuse, 0x1, RZ ;  /* 0x0000000100047810 */ /* 0x044fe20007ffe0ff */
[C---:B------:R-:W-:Y:S01]  /*4660*/  VIADD R10, R0.reuse, 0x9 ;  /* 0x00000009000a7836 */ /* 0x040fe20000000000 */
[----:B------:R-:W-:Y:S01]  /*4670*/  IADD3 R5, R0, 0x8, RZ ;  /* 0x0000000800057810 */ /* 0x000fe20007ffe0ff */
[----:B------:R-:W-:Y:S01]  /*4680*/  ULEA UR7, UR11, UR36, 0x3 ;  /* 0x000000240b077291 */ /* 0x000fe2000f8e183f */
[----:B------:R-:W-:Y:S02]  /*4690*/  ISETP.GE.AND P6, PT, R4, UR33, PT ;  /* 0x0000002104007c0c */ /* 0x000fe4000bfc6270 */
[C---:B------:R-:W-:Y:S02]  /*46a0*/  IADD3 R4, R0.reuse, 0x10, RZ ;  /* 0x0000001000047810 */ /* 0x040fe40007ffe0ff */
[----:B------:R-:W-:Y:S01]  /*46b0*/  ISETP.GE.AND P3, PT, R5, UR33, PT ;  /* 0x0000002105007c0c */ /* 0x000fe2000bf66270 */
[C---:B------:R-:W-:Y:S01]  /*46c0*/  VIADD R5, R0.reuse, 0x18 ;  /* 0x0000001800057836 */ /* 0x040fe20000000000 */
[----:B------:R-:W-:-:S02]  /*46d0*/  ISETP.GE.AND P5, PT, R0, UR33, PT ;  /* 0x0000002100007c0c */ /* 0x000fc4000bfa6270 */
[----:B------:R-:W-:Y:S02]  /*46e0*/  ISETP.GE.AND P4, PT, R4, UR33, PT ;  /* 0x0000002104007c0c */ /* 0x000fe4000bf86270 */
[----:B------:R-:W-:Y:S02]  /*46f0*/  IADD3 R4, R0, 0x11, RZ ;  /* 0x0000001100047810 */ /* 0x000fe40007ffe0ff */
[----:B------:R-:W-:Y:S02]  /*4700*/  FSEL R74, R74, -INF , !P5 ;  /* 0xff8000004a4a7808 */ /* 0x000fe40006800000 */
[----:B------:R-:W-:Y:S02]  /*4710*/  FSEL R73, R73, -INF , !P6 ;  /* 0xff80000049497808 */ /* 0x000fe40007000000 */
[----:B------:R-:W-:Y:S02]  /*4720*/  FSEL R75, R75, -INF , !P6 ;  /* 0xff8000004b4b7808 */ /* 0x000fe40007000000 */
[----:B------:R-:W-:-:S02]  /*4730*/  FSEL R11, R72, -INF , !P5 ;  /* 0xff800000480b7808 */ /* 0x000fc40006800000 */
[----:B------:R-:W-:Y:S02]  /*4740*/  ISETP.GE.AND P6, PT, R5, UR33, PT ;  /* 0x0000002105007c0c */ /* 0x000fe4000bfc6270 */
[----:B------:R-:W-:Y:S02]  /*4750*/  ISETP.GE.AND P5, PT, R4, UR33, PT ;  /* 0x0000002104007c0c */ /* 0x000fe4000bfa6270 */
[----:B------:R-:W-:Y:S02]  /*4760*/  IADD3 R5, R0, 0x19, RZ ;  /* 0x0000001900057810 */ /* 0x000fe40007ffe0ff */
[----:B------:R-:W-:Y:S02]  /*4770*/  FMNMX R4, R74, R9, !PT ;  /* 0x000000094a047209 */ /* 0x000fe40007800000 */
[----:B------:R-:W-:Y:S02]  /*4780*/  FSEL R76, R76, -INF , !P3 ;  /* 0xff8000004c4c7808 */ /* 0x000fe40005800000 */
[----:B------:R-:W-:-:S02]  /*4790*/  FSEL R78, R78, -INF , !P3 ;  /* 0xff8000004e4e7808 */ /* 0x000fc40005800000 */
[----:B------:R-:W-:Y:S02]  /*47a0*/  ISETP.GE.AND P3, PT, R5, UR33, PT ;  /* 0x0000002105007c0c */ /* 0x000fe4000bf66270 */
[----:B------:R-:W-:Y:S02]  /*47b0*/  ISETP.GE.AND P2, PT, R10, UR33, PT ;  /* 0x000000210a007c0c */ /* 0x000fe4000bf46270 */
[----:B------:R-:W-:Y:S02]  /*47c0*/  FMNMX R5, R75, R4, !PT ;  /* 0x000000044b057209 */ /* 0x000fe40007800000 */
[----:B------:R-:W-:Y:S02]  /*47d0*/  FSEL R79, R79, -INF , !P2 ;  /* 0xff8000004f4f7808 */ /* 0x000fe40005000000 */
[----:B------:R-:W-:Y:S02]  /*47e0*/  FMNMX R4, R78, R5, !PT ;  /* 0x000000054e047209 */ /* 0x000fe40007800000 */
[----:B------:R-:W-:-:S02]  /*47f0*/  FSEL R82, R82, -INF , !P4 ;  /* 0xff80000052527808 */ /* 0x000fc40006000000 */
[----:B------:R-:W-:Y:S02]  /*4800*/  FMNMX R5, R79, R4, !PT ;  /* 0x000000044f057209 */ /* 0x000fe40007800000 */
[----:B------:R-:W-:Y:S02]  /*4810*/  IADD3 R10, R0, 0x20, RZ ;  /* 0x00000020000a7810 */ /* 0x000fe40007ffe0ff */
[----:B------:R-:W-:Y:S02]  /*4820*/  FSEL R83, R83, -INF , !P5 ;  /* 0xff80000053537808 */ /* 0x000fe40006800000 */
[----:B------:R-:W-:Y:S02]  /*4830*/  FMNMX R4, R82, R5, !PT ;  /* 0x0000000552047209 */ /* 0x000fe40007800000 */
[----:B------:R-:W-:Y:S02]  /*4840*/  FSEL R77, R77, -INF , !P2 ;  /* 0xff8000004d4d7808 */ /* 0x000fe40005000000 */
[----:B------:R-:W-:Y:S01]  /*4850*/  ISETP.GE.AND P2, PT, R10, UR33, PT ;  /* 0x000000210a007c0c */ /* 0x000fe2000bf46270 */
[----:B------:R-:W-:Y:S01]  /*4860*/  VIADD R10, R0, 0x21 ;  /* 0x00000021000a7836 */ /* 0x000fe20000000000 */
[----:B------:R-:W-:-:S02]  /*4870*/  FSEL R86, R86, -INF , !P6 ;  /* 0xff80000056567808 */ /* 0x000fc40007000000 */
[----:B------:R-:W-:Y:S02]  /*4880*/  FMNMX R5, R83, R4, !PT ;  /* 0x0000000453057209 */ /* 0x000fe40007800000 */
[----:B------:R-:W-:Y:S02]  /*4890*/  FSEL R81, R81, -INF , !P5 ;  /* 0xff80000051517808 */ /* 0x000fe40006800000 */
[----:B------:R-:W-:Y:S02]  /*48a0*/  FSEL R87, R87, -INF , !P3 ;  /* 0xff80000057577808 */ /* 0x000fe40005800000 */
[----:B------:R-:W-:Y:S02]  /*48b0*/  FMNMX R4, R86, R5, !PT ;  /* 0x0000000556047209 */ /* 0x000fe40007800000 */
[----:B------:R-:W-:Y:S02]  /*48c0*/  ISETP.GE.AND P5, PT, R10, UR33, PT ;  /* 0x000000210a007c0c */ /* 0x000fe4000bfa6270 */
[----:B------:R-:W-:-:S02]  /*48d0*/  IADD3 R10, R0, 0x29, RZ ;  /* 0x00000029000a7810 */ /* 0x000fc40007ffe0ff */
[----:B------:R-:W-:Y:S02]  /*48e0*/  IADD3 R12, R0, 0x28, RZ ;  /* 0x00000028000c7810 */ /* 0x000fe40007ffe0ff */
[----:B------:R-:W-:Y:S02]  /*48f0*/  FSEL R90, R90, -INF , !P2 ;  /* 0xff8000005a5a7808 */ /* 0x000fe40005000000 */
[----:B------:R-:W-:Y:S02]  /*4900*/  FMNMX R5, R87, R4, !PT ;  /* 0x0000000457057209 */ /* 0x000fe40007800000 */
[----:B------:R-:W-:Y:S02]  /*4910*/  FSEL R84, R84, -INF , !P6 ;  /* 0xff80000054547808 */ /* 0x000fe40007000000 */
[----:B------:R-:W-:Y:S01]  /*4920*/  ISETP.GE.AND P6, PT, R10, UR33, PT ;  /* 0x000000210a007c0c */ /* 0x000fe2000bfc6270 */
[----:B------:R-:W-:Y:S01]  /*4930*/  VIADD R10, R0, 0x30 ;  /* 0x00000030000a7836 */ /* 0x000fe20000000000 */
[----:B------:R-:W-:-:S02]  /*4940*/  FSEL R80, R80, -INF , !P4 ;  /* 0xff80000050507808 */ /* 0x000fc40006000000 */
[----:B------:R-:W-:Y:S02]  /*4950*/  ISETP.GE.AND P4, PT, R12, UR33, PT ;  /* 0x000000210c007c0c */ /* 0x000fe4000bf86270 */
[----:B------:R-:W-:Y:S02]  /*4960*/  FSEL R91, R91, -INF , !P5 ;  /* 0xff8000005b5b7808 */ /* 0x000fe40006800000 */
[----:B------:R-:W-:Y:S02]  /*4970*/  FMNMX R4, R90, R5, !PT ;  /* 0x000000055a047209 */ /* 0x000fe40007800000 */
[----:B------:R-:W-:Y:S02]  /*4980*/  FSEL R85, R85, -INF , !P3 ;  /* 0xff80000055557808 */ /* 0x000fe40005800000 */
[----:B------:R-:W-:Y:S02]  /*4990*/  ISETP.GE.AND P3, PT, R10, UR33, PT ;  /* 0x000000210a007c0c */ /* 0x000fe4000bf66270 */
[----:B------:R-:W-:-:S02]  /*49a0*/  FSEL R94, R94, -INF , !P4 ;  /* 0xff8000005e5e7808 */ /* 0x000fc40006000000 */
[----:B------:R-:W-:Y:S02]  /*49b0*/  FMNMX R5, R91, R4, !PT ;  /* 0x000000045b057209 */ /* 0x000fe40007800000 */
[----:B------:R-:W-:Y:S02]  /*49c0*/  IADD3 R10, R0, 0x31, RZ ;  /* 0x00000031000a7810 */ /* 0x000fe40007ffe0ff */
[----:B------:R-:W-:Y:S02]  /*49d0*/  FSEL R88, R88, -INF , !P2 ;  /* 0xff80000058587808 */ /* 0x000fe40005000000 */
[----:B------:R-:W-:Y:S02]  /*49e0*/  FSEL R95, R95, -INF , !P6 ;  /* 0xff8000005f5f7808 */ /* 0x000fe40007000000 */
[----:B------:R-:W-:Y:S02]  /*49f0*/  FMNMX R4, R94, R5, !PT ;  /* 0x000000055e047209 */ /* 0x000fe40007800000 */
[----:B------:R-:W-:-:S02]  /*4a00*/  ISETP.GE.AND P2, PT, R10, UR33, PT ;  /* 0x000000210a007c0c */ /* 0x000fc4000bf46270 */
        /* <DEDUP_REMOVED lines=9> */
[----:B------:R-:W-:Y:S02]  /*4aa0*/  ISETP.GE.AND P4, PT, R10, UR33, PT ;  /* 0x000000210a007c0c */ /* 0x000fe4000bf86270 */
[----:B------:R-:W-:Y:S02]  /*4ab0*/  FSEL R102, R102, -INF , !P5 ;  /* 0xff80000066667808 */ /* 0x000fe40006800000 */
[----:B------:R-:W-:Y:S02]  /*4ac0*/  FMNMX R5, R99, R4, !PT ;  /* 0x0000000463057209 */ /* 0x000fe40007800000 */
[----:B------:R-:W-:-:S02]  /*4ad0*/  FSEL R103, R103, -INF , !P4 ;  /* 0xff80000067677808 */ /* 0x000fc40006000000 */
[----:B------:R-:W-:Y:S02]  /*4ae0*/  FMNMX R4, R102, R5, !PT ;  /* 0x0000000566047209 */ /* 0x000fe40007800000 */
[----:B------:R-:W-:Y:S02]  /*4af0*/  P2R R13, PR, RZ, 0x2 ;  /* 0x00000002ff0d7803 */ /* 0x000fe40000000000 */
[----:B------:R-:W-:Y:S02]  /*4b00*/  FMNMX R10, R103, R4, !PT ;  /* 0x00000004670a7209 */ /* 0x000fe40007800000 */
[----:B------:R-:W-:Y:S02]  /*4b10*/  FMNMX R4, R11, R8, !PT ;  /* 0x000000080b047209 */ /* 0x000fe40007800000 */
[----:B------:R-:W-:Y:S01]  /*4b20*/  FSEL R93, R93, -INF , !P6 ;  /* 0xff8000005d5d7808 */ /* 0x000fe20007000000 */
[----:B------:R-:W2:Y:S01]  /*4b30*/  SHFL.BFLY PT, R5, R10, 0x1, 0x1f ;  /* 0x0c201f000a057f89 */ /* 0x000ea200000e0000 */
[----:B------:R-:W-:-:S02]  /*4b40*/  FSEL R96, R96, -INF , !P3 ;  /* 0xff80000060607808 */ /* 0x000fc40005800000 */
[----:B------:R-:W-:Y:S02]  /*4b50*/  FSEL R97, R97, -INF , !P2 ;  /* 0xff80000061617808 */ /* 0x000fe40005000000 */
[----:B------:R-:W-:Y:S02]  /*4b60*/  FSEL R100, R100, -INF , !P5 ;  /* 0xff80000064647808 */ /* 0x000fe40006800000 */
[----:B------:R-:W-:Y:S02]  /*4b70*/  FSEL R101, R101, -INF , !P4 ;  /* 0xff80000065657808 */ /* 0x000fe40006000000 */
[----:B--2---:R-:W-:-:S05]  /*4b80*/  FMNMX R12, R10, R5, !PT ;  /* 0x000000050a0c7209 */ /* 0x004fca0007800000 */
[----:B------:R-:W2:Y:S02]  /*4b90*/  SHFL.BFLY PT, R5, R12, 0x2, 0x1f ;  /* 0x0c401f000c057f89 */ /* 0x000ea400000e0000 */
[----:B--2---:R-:W-:-:S04]  /*4ba0*/  FMNMX R5, R12, R5, !PT ;  /* 0x000000050c057209 */ /* 0x004fc80007800000 */
[----:B------:R-:W-:-:S04]  /*4bb0*/  FSETP.NEU.AND P1, PT, R5, -INF , PT ;  /* 0xff8000000500780b */ /* 0x000fc80003f2d000 */
[----:B------:R-:W-:Y:S02]  /*4bc0*/  FSEL R14, R5, RZ, P1 ;  /* 0x000000ff050e7208 */ /* 0x000fe40000800000 */
[----:B------:R-:W-:Y:S02]  /*4bd0*/  ISETP.NE.AND P1, PT, R13, RZ, PT ;  /* 0x000000ff0d00720c */ /* 0x000fe40003f25270 */
[----:B------:R-:W-:Y:S01]  /*4be0*/  FMNMX R13, R73, R4, !PT ;  /* 0x00000004490d7209 */ /* 0x000fe20007800000 */
[C---:B------:R-:W-:Y:S01]  /*4bf0*/  FMUL R10, R14.reuse, UR34 ;  /* 0x000000220e0a7c20 */ /* 0x040fe20008400000 */
[----:B------:R-:W-:Y:S02]  /*4c00*/  FADD R14, -R14, R9 ;  /* 0x000000090e0e7221 */ /* 0x000fe40000000100 */
        /* <DEDUP_REMOVED lines=21> */
[----:B------:R-:W-:Y:S01]  /*4d60*/  FFMA R21, R103, UR34, -R10 ;  /* 0x0000002267157c23 */ /* 0x000fe2000800080a */
[----:B------:R-:W-:Y:S01]  /*4d70*/  FSETP.GEU.AND P2, PT, R78, -126, PT ;  /* 0xc2fc00004e00780b */ /* 0x000fe20003f4e000 */
[----:B------:R-:W-:Y:S01]  /*4d80*/  @!P3 FMUL R75, R75, 0.5 ;  /* 0x3f0000004b4bb820 */ /* 0x000fe20000400000 */
[----:B------:R-:W-:Y:S01]  /*4d90*/  FMNMX R4, R88, R13, !PT ;  /* 0x0000000d58047209 */ /* 0x000fe20007800000 */
[----:B------:R-:W2:Y:S01]  /*4da0*/  MUFU.EX2 R18, R74 ;  /* 0x0000004a00127308 */ /* 0x000ea20000000800 */
[----:B------:R-:W-:Y:S01]  /*4db0*/  FMUL R14, R14, UR34 ;  /* 0x000000220e0e7c20 */ /* 0x000fe20008400000 */
[----:B------:R-:W-:Y:S01]  /*4dc0*/  @!P5 FMUL R12, R12, 0.5 ;  /* 0x3f0000000c0cd820 */ /* 0x000fe20000400000 */
[----:B------:R-:W-:-:S03]  /*4dd0*/  FMNMX R13, R89, R4, !PT ;  /* 0x00000004590d7209 */ /* 0x000fc60007800000 */
[----:B------:R-:W-:Y:S01]  /*4de0*/  @!P4 FMUL R82, R82, 0.5 ;  /* 0x3f0000005252c820 */ /* 0x000fe20000400000 */
[----:B------:R-:W-:Y:S01]  /*4df0*/  FMNMX R4, R92, R13, !PT ;  /* 0x0000000d5c047209 */ /* 0x000fe20007800000 */
[----:B------:R-:W3:Y:S02]  /*4e00*/  MUFU.EX2 R79, R75 ;  /* 0x0000004b004f7308 */ /* 0x000ee40000000800 */
[----:B------:R-:W-:Y:S01]  /*4e10*/  @!P2 FMUL R78, R78, 0.5 ;  /* 0x3f0000004e4ea820 */ /* 0x000fe20000400000 */
[----:B------:R-:W-:-:S04]  /*4e20*/  FMNMX R13, R93, R4, !PT ;  /* 0x000000045d0d7209 */ /* 0x000fc80007800000 */
[----:B------:R-:W-:Y:S01]  /*4e30*/  FMNMX R4, R96, R13, !PT ;  /* 0x0000000d60047209 */ /* 0x000fe20007800000 */
[----:B------:R4:W5:Y:S01]  /*4e40*/  MUFU.EX2 R83, R12 ;  /* 0x0000000c00537308 */ /* 0x0009620000000800 */
[----:B--2---:R-:W-:Y:S01]  /*4e50*/  @!P6 FMUL R18, R18, R18 ;  /* 0x000000121212e220 */ /* 0x004fe20000400000 */
[----:B------:R-:W-:Y:S02]  /*4e60*/  FSETP.GEU.AND P6, PT, R15, -126, PT ;  /* 0xc2fc00000f00780b */ /* 0x000fe40003fce000 */
[----:B------:R-:W-:-:S04]  /*4e70*/  FMNMX R13, R97, R4, !PT ;  /* 0x00000004610d7209 */ /* 0x000fc80007800000 */
[----:B------:R-:W-:Y:S01]  /*4e80*/  FMNMX R4, R100, R13, !PT ;  /* 0x0000000d64047209 */ /* 0x000fe20007800000 */
[----:B---3--:R-:W-:Y:S01]  /*4e90*/  @!P3 FMUL R79, R79, R79 ;  /* 0x0000004f4f4fb220 */ /* 0x008fe20000400000 */
[----:B------:R-:W2:Y:S01]  /*4ea0*/  MUFU.EX2 R22, R82 ;  /* 0x0000005200167308 */ /* 0x000ea20000000800 */
[----:B------:R-:W-:Y:S01]  /*4eb0*/  FSETP.GEU.AND P3, PT, R86, -126, PT ;  /* 0xc2fc00005600780b */ /* 0x000fe20003f6e000 */
[----:B----4-:R-:W-:Y:S01]  /*4ec0*/  FFMA R12, R91, UR34, -R10 ;  /* 0x000000225b0c7c23 */ /* 0x010fe2000800080a */
[----:B------:R-:W-:Y:S02]  /*4ed0*/  FMNMX R4, R101, R4, !PT ;  /* 0x0000000465047209 */ /* 0x000fe40007800000 */
[----:B------:R-:W-:Y:S01]  /*4ee0*/  @!P6 FMUL R15, R15, 0.5 ;  /* 0x3f0000000f0fe820 */ /* 0x000fe20000400000 */
[----:B-----5:R-:W-:Y:S02]  /*4ef0*/  @!P5 FMUL R83, R83, R83 ;  /* 0x000000535353d220 */ /* 0x020fe40000400000 */
[----:B------:R-:W3:Y:S01]  /*4f00*/  SHFL.BFLY PT, R13, R4, 0x1, 0x1f ;  /* 0x0c201f00040d7f89 */ /* 0x000ee200000e0000 */
[----:B------:R-:W4:Y:S01]  /*4f10*/  MUFU.EX2 R20, R78 ;  /* 0x0000004e00147308 */ /* 0x000f220000000800 */
[----:B------:R-:W-:-:S04]  /*4f20*/  FSETP.GEU.AND P5, PT, R17, -126, PT ;  /* 0xc2fc00001100780b */ /* 0x000fc80003fae000 */
[----:B------:R-:W-:Y:S01]  /*4f30*/  @!P3 FMUL R86, R86, 0.5 ;  /* 0x3f0000005656b820 */ /* 0x000fe20000400000 */
[----:B--2---:R-:W-:Y:S02]  /*4f40*/  @!P4 FMUL R22, R22, R22 ;  /* 0x000000161616c220 */ /* 0x004fe40000400000 */
[----:B------:R2:W5:Y:S01]  /*4f50*/  MUFU.EX2 R87, R15 ;  /* 0x0000000f00577308 */ /* 0x0005620000000800 */
[----:B------:R-:W-:-:S05]  /*4f60*/  FSETP.GEU.AND P4, PT, R12, -126, PT ;  /* 0xc2fc00000c00780b */ /* 0x000fca0003f8e000 */
[----:B------:R-:W-:Y:S02]  /*4f70*/  @!P5 FMUL R17, R17, 0.5 ;  /* 0x3f0000001111d820 */ /* 0x000fe40000400000 */
[----:B------:R-:W1:Y:S01]  /*4f80*/  MUFU.EX2 R90, R86 ;  /* 0x00000056005a7308 */ /* 0x000e620000000800 */
[----:B----4-:R-:W-:Y:S01]  /*4f90*/  @!P2 FMUL R20, R20, R20 ;  /* 0x000000141414a220 */ /* 0x010fe20000400000 */
[----:B------:R-:W-:Y:S01]  /*4fa0*/  FSETP.GEU.AND P2, PT, R16, -126, PT ;  /* 0xc2fc00001000780b */ /* 0x000fe20003f4e000 */
[--C-:B--2---:R-:W-:Y:S01]  /*4fb0*/  FFMA R15, R94, UR34, -R10.reuse ;  /* 0x000000225e0f7c23 */ /* 0x104fe2000800080a */
[----:B---3--:R-:W-:Y:S02]  /*4fc0*/  FMNMX R4, R4, R13, !PT ;  /* 0x0000000d04047209 */ /* 0x008fe40007800000 */
[----:B------:R-:W-:Y:S02]  /*4fd0*/  @!P4 FMUL R12, R12, 0.5 ;  /* 0x3f0000000c0cc820 */ /* 0x000fe40000400000 */
[----:B------:R2:W3:Y:S01]  /*4fe0*/  MUFU.EX2 R105, R17 ;  /* 0x0000001100697308 */ /* 0x0004e20000000800 */
[----:B-----5:R-:W-:Y:S01]  /*4ff0*/  @!P6 FMUL R87, R87, R87 ;  /* 0x000000575757e220 */ /* 0x020fe20000400000 */
[----:B------:R-:W-:Y:S01]  /*5000*/  FSETP.GEU.AND P6, PT, R15, -126, PT ;  /* 0xc2fc00000f00780b */ /* 0x000fe20003fce000 */
[----:B------:R-:W4:Y:S04]  /*5010*/  SHFL.BFLY PT, R13, R4, 0x2, 0x1f ;  /* 0x0c401f00040d7f89 */ /* 0x000f2800000e0000 */
[----:B------:R-:W-:Y:S01]  /*5020*/  @!P2 FMUL R16, R16, 0.5 ;  /* 0x3f0000001010a820 */ /* 0x000fe20000400000 */
[----:B------:R5:W4:Y:S01]  /*5030*/  MUFU.EX2 R94, R12 ;  /* 0x0000000c005e7308 */ /* 0x000b220000000800 */
[----:B-1----:R-:W-:Y:S01]  /*5040*/  @!P3 FMUL R90, R90, R90 ;  /* 0x0000005a5a5ab220 */ /* 0x002fe20000400000 */
[----:B------:R-:W-:Y:S01]  /*5050*/  FSETP.GEU.AND P3, PT, R19, -126, PT ;  /* 0xc2fc00001300780b */ /* 0x000fe20003f6e000 */
[----:B--2---:R-:W-:-:S04]  /*5060*/  FFMA R17, R99, UR34, -R10 ;  /* 0x0000002263117c23 */ /* 0x004fc8000800080a */
[----:B------:R-:W-:Y:S01]  /*5070*/  @!P6 FMUL R15, R15, 0.5 ;  /* 0x3f0000000f0fe820 */ /* 0x000fe20000400000 */
[----:B------:R1:W2:Y:S01]  /*5080*/  MUFU.EX2 R91, R16 ;  /* 0x00000010005b7308 */ /* 0x0002a20000000800 */
[----:B---3--:R-:W-:Y:S01]  /*5090*/  @!P5 FMUL R105, R105, R105 ;  /* 0x000000696969d220 */ /* 0x008fe20000400000 */
[----:B------:R-:W-:Y:S01]  /*50a0*/  FSETP.GEU.AND P5, PT, R17, -126, PT ;  /* 0xc2fc00001100780b */ /* 0x000fe20003fae000 */
[----:B-----5:R-:W-:-:S04]  /*50b0*/  FFMA R12, R102, UR34, -R10 ;  /* 0x00000022660c7c23 */ /* 0x020fc8000800080a */
[----:B------:R-:W-:Y:S01]  /*50c0*/  @!P3 FMUL R19, R19, 0.5 ;  /* 0x3f0000001313b820 */ /* 0x000fe20000400000 */
[----:B------:R-:W3:Y:S01]  /*50d0*/  MUFU.EX2 R95, R15 ;  /* 0x0000000f005f7308 */ /* 0x000ee20000000800 */
[----:B-1----:R-:W-:Y:S01]  /*50e0*/  FFMA R16, R98, UR34, -R10 ;  /* 0x0000002262107c23 */ /* 0x002fe2000800080a */
[----:B----4-:R-:W-:Y:S01]  /*50f0*/  @!P4 FMUL R94, R94, R94 ;  /* 0x0000005e5e5ec220 */ /* 0x010fe20000400000 */
[----:B------:R-:W-:-:S04]  /*5100*/  FMNMX R4, R4, R13, !PT ;  /* 0x0000000d04047209 */ /* 0x000fc80007800000 */
[----:B------:R-:W-:Y:S01]  /*5110*/  FSETP.NEU.AND P4, PT, R4, -INF , PT ;  /* 0xff8000000400780b */ /* 0x000fe20003f8d000 */
[----:B------:R-:W1:Y:S01]  /*5120*/  MUFU.EX2 R98, R19 ;  /* 0x0000001300627308 */ /* 0x000e620000000800 */
[----:B--2---:R-:W-:Y:S01]  /*5130*/  @!P2 FMUL R91, R91, R91 ;  /* 0x0000005b5b5ba220 */ /* 0x004fe20000400000 */
[----:B------:R-:W-:Y:S01]  /*5140*/  FSETP.GEU.AND P2, PT, R16, -126, PT ;  /* 0xc2fc00001000780b */ /* 0x000fe20003f4e000 */
[----:B------:R-:W-:Y:S01]  /*5150*/  @!P5 FMUL R17, R17, 0.5 ;  /* 0x3f0000001111d820 */ /* 0x000fe20000400000 */
[----:B------:R-:W-:Y:S02]  /*5160*/  FSEL R13, R4, RZ, P4 ;  /* 0x000000ff040d7208 */ /* 0x000fe40002000000 */
[----:B------:R-:W-:Y:S02]  /*5170*/  FSETP.GEU.AND P4, PT, R12, -126, PT ;  /* 0xc2fc00000c00780b */ /* 0x000fe40003f8e000 */
[----:B------:R-:W2:Y:S01]  /*5180*/  MUFU.EX2 R102, R17 ;  /* 0x0000001100667308 */ /* 0x000ea20000000800 */
[----:B------:R-:W-:Y:S01]  /*5190*/  FMUL R10, R13, UR34 ;  /* 0x000000220d0a7c20 */ /* 0x000fe20008400000 */
[----:B---3--:R-:W-:Y:S01]  /*51a0*/  @!P6 FMUL R95, R95, R95 ;  /* 0x0000005f5f5fe220 */ /* 0x008fe20000400000 */
[----:B------:R-:W-:Y:S01]  /*51b0*/  FSETP.GEU.AND P6, PT, R21, -126, PT ;  /* 0xc2fc00001500780b */ /* 0x000fe20003fce000 */
[----:B------:R-:W-:Y:S01]  /*51c0*/  FADD R13, -R13, R8 ;  /* 0x000000080d0d7221 */ /* 0x000fe20000000100 */
[--C-:B------:R-:W-:Y:S01]  /*51d0*/  FFMA R11, R11, UR34, -R10.reuse ;  /* 0x000000220b0b7c23 */ /* 0x100fe2000800080a */
[--C-:B------:R-:W-:Y:S01]  /*51e0*/  FFMA R76, R76, UR34, -R10.reuse ;  /* 0x000000224c4c7c23 */ /* 0x100fe2000800080a */
[----:B------:R-:W-:Y:S01]  /*51f0*/  @!P2 FMUL R16, R16, 0.5 ;  /* 0x3f0000001010a820 */ /* 0x000fe20000400000 */
[--C-:B------:R-:W-:Y:S01]  /*5200*/  FFMA R73, R73, UR34, -R10.reuse ;  /* 0x0000002249497c23 */ /* 0x100fe2000800080a */
[----:B-1----:R-:W-:Y:S01]  /*5210*/  @!P3 FMUL R98, R98, R98 ;  /* 0x000000626262b220 */ /* 0x002fe20000400000 */
[----:B------:R-:W-:Y:S01]  /*5220*/  FSETP.GEU.AND P3, PT, R11, -126, PT ;  /* 0xc2fc00000b00780b */ /* 0x000fe20003f6e000 */
[----:B------:R-:W1:Y:S01]  /*5230*/  MUFU.EX2 R99, R16 ;  /* 0x0000001000637308 */ /* 0x000e620000000800 */
[----:B------:R-:W-:Y:S01]  /*5240*/  @!P4 FMUL R12, R12, 0.5 ;  /* 0x3f0000000c0cc820 */ /* 0x000fe20000400000 */
[--C-:B------:R-:W-:Y:S01]  /*5250*/  FFMA R80, R80, UR34, -R10.reuse ;  /* 0x0000002250507c23 */ /* 0x100fe2000800080a */
[--C-:B------:R-:W-:Y:S01]  /*5260*/  FFMA R81, R81, UR34, -R10.reuse ;  /* 0x0000002251517c23 */ /* 0x100fe2000800080a */
[--C-:B------:R-:W-:Y:S01]  /*5270*/  FFMA R77, R77, UR34, -R10.reuse ;  /* 0x000000224d4d7c23 */ /* 0x100fe2000800080a */
[----:B------:R-:W-:Y:S01]  /*5280*/  @!P6 FMUL R21, R21, 0.5 ;  /* 0x3f0000001515e820 */ /* 0x000fe20000400000 */
        /* <DEDUP_REMOVED lines=10> */
[----:B------:R-:W3:Y:S01]  /*5330*/  MUFU.EX2 R104, R21 ;  /* 0x0000001500687308 */ /* 0x000ee20000000800 */
[----:B-1----:R-:W-:Y:S01]  /*5340*/  @!P2 FMUL R99, R99, R99 ;  /* 0x000000636363a220 */ /* 0x002fe20000400000 */
[----:B------:R-:W-:Y:S01]  /*5350*/  FSETP.GEU.AND P2, PT, R73, -126, PT ;  /* 0xc2fc00004900780b */ /* 0x000fe20003f4e000 */
[--C-:B------:R-:W-:Y:S01]  /*5360*/  FFMA R93, R93, UR34, -R10.reuse ;  /* 0x000000225d5d7c23 */ /* 0x100fe2000800080a */
[----:B------:R-:W-:Y:S01]  /*5370*/  @!P5 FMUL R76, R76, 0.5 ;  /* 0x3f0000004c4cd820 */ /* 0x000fe20000400000 */
[--C-:B------:R-:W-:Y:S01]  /*5380*/  FFMA R97, R97, UR34, -R10.reuse ;  /* 0x0000002261617c23 */ /* 0x100fe2000800080a */
[--C-:B------:R-:W-:Y:S01]  /*5390*/  FFMA R100, R100, UR34, -R10.reuse ;  /* 0x0000002264647c23 */ /* 0x100fe2000800080a */
[----:B------:R-:W-:Y:S01]  /*53a0*/  FFMA R10, R101, UR34, -R10 ;  /* 0x00000022650a7c23 */ /* 0x000fe2000800080a */
[----:B------:R-:W1:Y:S01]  /*53b0*/  MUFU.EX2 R72, R11 ;  /* 0x0000000b00487308 */ /* 0x000e620000000800 */
[----:B--2---:R-:W-:Y:S01]  /*53c0*/  @!P4 FMUL R103, R103, R103 ;  /* 0x000000676767c220 */ /* 0x004fe20000400000 */
[----:B------:R-:W-:Y:S01]  /*53d0*/  FSETP.GEU.AND P4, PT, R77, -126, PT ;  /* 0xc2fc00004d00780b */ /* 0x000fe20003f8e000 */
[----:B------:R-:W-:Y:S01]  /*53e0*/  FMUL R13, R13, UR34 ;  /* 0x000000220d0d7c20 */ /* 0x000fe20008400000 */
[----:B------:R-:W-:Y:S01]  /*53f0*/  FADD R8, R18, R105 ;  /* 0x0000006912087221 */ /* 0x000fe20000000000 */
[----:B------:R-:W-:Y:S01]  /*5400*/  FADD R23, R22, R99 ;  /* 0x0000006316177221 */ /* 0x000fe20000000000 */
[----:B------:R-:W-:Y:S01]  /*5410*/  FADD R16, R20, R95 ;  /* 0x0000005f14107221 */ /* 0x000fe20000000000 */
[----:B------:R-:W-:Y:S01]  /*5420*/  @!P2 FMUL R73, R73, 0.5 ;  /* 0x3f0000004949a820 */ /* 0x000fe20000400000 */
[----:B------:R2:W4:Y:S01]  /*5430*/  MUFU.EX2 R74, R76 ;  /* 0x0000004c004a7308 */ /* 0x0005220000000800 */
[----:B---3--:R-:W-:Y:S01]  /*5440*/  @!P6 FMUL R104, R104, R104 ;  /* 0x000000686868e220 */ /* 0x008fe20000400000 */
[----:B------:R-:W-:-:S03]  /*5450*/  FSETP.GEU.AND P6, PT, R80, -126, PT ;  /* 0xc2fc00005000780b */ /* 0x000fc60003fce000 */
[----:B------:R-:W-:Y:S02]  /*5460*/  FADD R75, R91, R104 ;  /* 0x000000685b4b7221 */ /* 0x000fe40000000000 */
[----:B------:R-:W-:Y:S01]  /*5470*/  @!P4 FMUL R77, R77, 0.5 ;  /* 0x3f0000004d4dc820 */ /* 0x000fe20000400000 */
[----:B------:R3:W5:Y:S01]  /*5480*/  MUFU.EX2 R15, R73 ;  /* 0x00000049000f7308 */ /* 0x0007620000000800 */
[----:B-1----:R-:W-:Y:S01]  /*5490*/  @!P3 FMUL R72, R72, R72 ;  /* 0x000000484848b220 */ /* 0x002fe20000400000 */
[----:B------:R-:W-:Y:S01]  /*54a0*/  FSETP.GEU.AND P3, PT, R81, -126, PT ;  /* 0xc2fc00005100780b */ /* 0x000fe20003f6e000 */
[----:B--2---:R-:W-:Y:S01]  /*54b0*/  FADD R76, R8, R23 ;  /* 0x00000017084c7221 */ /* 0x004fe20000000000 */
[----:B------:R-:W-:Y:S01]  /*54c0*/  FADD R8, R79, R94 ;  /* 0x0000005e4f087221 */ /* 0x000fe20000000000 */
[----:B------:R-:W-:Y:S02]  /*54d0*/  FADD R23, R87, R102 ;  /* 0x0000006657177221 */ /* 0x000fe40000000000 */
[----:B------:R-:W-:Y:S01]  /*54e0*/  @!P6 FMUL R80, R80, 0.5 ;  /* 0x3f0000005050e820 */ /* 0x000fe20000400000 */
[----:B------:R-:W1:Y:S01]  /*54f0*/  MUFU.EX2 R11, R77 ;  /* 0x0000004d000b7308 */ /* 0x000e620000000800 */
[----:B----4-:R-:W-:Y:S01]  /*5500*/  @!P5 FMUL R74, R74, R74 ;  /* 0x0000004a4a4ad220 */ /* 0x010fe20000400000 */
[----:B------:R-:W-:Y:S01]  /*5510*/  FSETP.GEU.AND P5, PT, R85, -126, PT ;  /* 0xc2fc00005500780b */ /* 0x000fe20003fae000 */
[----:B---3--:R-:W-:-:S04]  /*5520*/  FADD R73, R90, R103 ;  /* 0x000000675a497221 */ /* 0x008fc80000000000 */
[----:B------:R-:W-:Y:S01]  /*5530*/  @!P3 FMUL R81, R81, 0.5 ;  /* 0x3f0000005151b820 */ /* 0x000fe20000400000 */
[----:B------:R-:W2:Y:S01]  /*5540*/  MUFU.EX2 R80, R80 ;  /* 0x0000005000507308 */ /* 0x000ea20000000800 */
[----:B-----5:R-:W-:Y:S01]  /*5550*/  @!P2 FMUL R15, R15, R15 ;  /* 0x0000000f0f0fa220 */ /* 0x020fe20000400000 */
[----:B------:R-:W-:-:S05]  /*5560*/  FSETP.GEU.AND P2, PT, R84, -126, PT ;  /* 0xc2fc00005400780b */ /* 0x000fca0003f4e000 */
[----:B------:R-:W-:Y:S01]  /*5570*/  @!P5 FMUL R85, R85, 0.5 ;  /* 0x3f0000005555d820 */ /* 0x000fe20000400000 */
[----:B------:R-:W3:Y:S01]  /*5580*/  MUFU.EX2 R81, R81 ;  /* 0x0000005100517308 */ /* 0x000ee20000000800 */
[----:B-1----:R-:W-:Y:S01]  /*5590*/  @!P4 FMUL R11, R11, R11 ;  /* 0x0000000b0b0bc220 */ /* 0x002fe20000400000 */
[----:B------:R-:W-:-:S05]  /*55a0*/  FSETP.GEU.AND P4, PT, R88, -126, PT ;  /* 0xc2fc00005800780b */ /* 0x000fca0003f8e000 */
[----:B------:R-:W-:Y:S01]  /*55b0*/  @!P2 FMUL R84, R84, 0.5 ;  /* 0x3f0000005454a820 */ /* 0x000fe20000400000 */
[----:B------:R-:W1:Y:S01]  /*55c0*/  MUFU.EX2 R85, R85 ;  /* 0x0000005500557308 */ /* 0x000e620000000800 */
[----:B--2---:R-:W-:Y:S01]  /*55d0*/  @!P6 FMUL R80, R80, R80 ;  /* 0x000000505050e220 */ /* 0x004fe20000400000 */
[----:B------:R-:W-:-:S05]  /*55e0*/  FSETP.GEU.AND P6, PT, R89, -126, PT ;  /* 0xc2fc00005900780b */ /* 0x000fca0003fce000 */
[----:B------:R-:W-:Y:S01]  /*55f0*/  @!P4 FMUL R88, R88, 0.5 ;  /* 0x3f0000005858c820 */ /* 0x000fe20000400000 */
[----:B------:R-:W2:Y:S01]  /*5600*/  MUFU.EX2 R78, R84 ;  /* 0x00000054004e7308 */ /* 0x000ea20000000800 */
[----:B---3--:R-:W-:Y:S01]  /*5610*/  @!P3 FMUL R81, R81, R81 ;  /* 0x000000515151b220 */ /* 0x008fe20000400000 */
[----:B------:R-:W-:-:S05]  /*5620*/  FSETP.GEU.AND P3, PT, R92, -126, PT ;  /* 0xc2fc00005c00780b */ /* 0x000fca0003f6e000 */
[----:B------:R-:W-:Y:S01]  /*5630*/  @!P6 FMUL R89, R89, 0.5 ;  /* 0x3f0000005959e820 */ /* 0x000fe20000400000 */
[----:B------:R3:W4:Y:S01]  /*5640*/  MUFU.EX2 R17, R88 ;  /* 0x0000005800117308 */ /* 0x0007220000000800 */
[----:B-1----:R-:W-:Y:S01]  /*5650*/  @!P5 FMUL R85, R85, R85 ;  /* 0x000000555555d220 */ /* 0x002fe20000400000 */
[----:B------:R-:W-:-:S05]  /*5660*/  FSETP.GEU.AND P5, PT, R96, -126, PT ;  /* 0xc2fc00006000780b */ /* 0x000fca0003fae000 */
[----:B------:R-:W-:Y:S01]  /*5670*/  @!P3 FMUL R92, R92, 0.5 ;  /* 0x3f0000005c5cb820 */ /* 0x000fe20000400000 */
[----:B------:R-:W1:Y:S01]  /*5680*/  MUFU.EX2 R12, R89 ;  /* 0x00000059000c7308 */ /* 0x000e620000000800 */
[----:B--2---:R-:W-:Y:S01]  /*5690*/  @!P2 FMUL R78, R78, R78 ;  /* 0x0000004e4e4ea220 */ /* 0x004fe20000400000 */
[----:B------:R-:W-:Y:S01]  /*56a0*/  FSETP.GEU.AND P2, PT, R93, -126, PT ;  /* 0xc2fc00005d00780b */ /* 0x000fe20003f4e000 */
[----:B---3--:R-:W-:-:S04]  /*56b0*/  FADD R88, R8, R23 ;  /* 0x0000001708587221 */ /* 0x008fc80000000000 */
[----:B------:R-:W-:Y:S01]  /*56c0*/  @!P5 FMUL R96, R96, 0.5 ;  /* 0x3f0000006060d820 */ /* 0x000fe20000400000 */
[----:B------:R-:W2:Y:S01]  /*56d0*/  MUFU.EX2 R19, R92 ;  /* 0x0000005c00137308 */ /* 0x000ea20000000800 */
[----:B----4-:R-:W-:Y:S01]  /*56e0*/  @!P4 FMUL R17, R17, R17 ;  /* 0x000000111111c220 */ /* 0x010fe20000400000 */
[----:B------:R-:W-:-:S03]  /*56f0*/  FSETP.GEU.AND P4, PT, R97, -126, PT ;  /* 0xc2fc00006100780b */ /* 0x000fc60003f8e000 */
[----:B------:R-:W-:Y:S01]  /*5700*/  FADD R8, R72, R17 ;  /* 0x0000001148087221 */ /* 0x000fe20000000000 */
[----:B------:R-:W-:Y:S01]  /*5710*/  F2FP.BF16.F32.PACK_AB R72, R15, R72 ;  /* 0x000000480f48723e */ /* 0x000fe200000010ff */
[----:B------:R-:W-:Y:S01]  /*5720*/  @!P2 FMUL R93, R93, 0.5 ;  /* 0x3f0000005d5da820 */ /* 0x000fe20000400000 */
[----:B------:R-:W3:Y:S01]  /*5730*/  MUFU.EX2 R21, R96 ;  /* 0x0000006000157308 */ /* 0x000ee20000000800 */
[----:B-1----:R-:W-:Y:S01]  /*5740*/  @!P6 FMUL R12, R12, R12 ;  /* 0x0000000c0c0ce220 */ /* 0x002fe20000400000 */
[----:B------:R-:W-:-:S05]  /*5750*/  FSETP.GEU.AND P6, PT, R100, -126, PT ;  /* 0xc2fc00006400780b */ /* 0x000fca0003fce000 */
[----:B------:R-:W-:Y:S01]  /*5760*/  @!P4 FMUL R97, R97, 0.5 ;  /* 0x3f0000006161c820 */ /* 0x000fe20000400000 */
[----:B------:R1:W4:Y:S01]  /*5770*/  MUFU.EX2 R82, R93 ;  /* 0x0000005d00527308 */ /* 0x0003220000000800 */
[----:B--2---:R-:W-:Y:S01]  /*5780*/  @!P3 FMUL R19, R19, R19 ;  /* 0x000000131313b220 */ /* 0x004fe20000400000 */
[----:B------:R-:W-:-:S05]  /*5790*/  FSETP.GEU.AND P3, PT, R10, -126, PT ;  /* 0xc2fc00000a00780b */ /* 0x000fca0003f6e000 */
[----:B------:R-:W-:Y:S01]  /*57a0*/  @!P6 FMUL R100, R100, 0.5 ;  /* 0x3f0000006464e820 */ /* 0x000fe20000400000 */
[----:B------:R-:W2:Y:S01]  /*57b0*/  MUFU.EX2 R84, R97 ;  /* 0x0000006100547308 */ /* 0x000ea20000000800 */
[----:B---3--:R-:W-:Y:S01]  /*57c0*/  @!P5 FMUL R21, R21, R21 ;  /* 0x000000151515d220 */ /* 0x008fe20000400000 */
[----:B------:R-:W-:Y:S01]  /*57d0*/  FSETP.GEU.AND P5, PT, R13, -126, PT ;  /* 0xc2fc00000d00780b */ /* 0x000fe20003fae000 */
[----:B-1----:R-:W-:Y:S02]  /*57e0*/  FADD R93, R16, R73 ;  /* 0x00000049105d7221 */ /* 0x002fe40000000000 */
[----:B------:R-:W-:Y:S02]  /*57f0*/  FADD R23, R80, R21 ;  /* 0x0000001550177221 */ /* 0x000fe40000000000 */
[----:B------:R-:W-:Y:S01]  /*5800*/  @!P3 FMUL R10, R10, 0.5 ;  /* 0x3f0000000a0ab820 */ /* 0x000fe20000400000 */
[----:B------:R-:W1:Y:S01]  /*5810*/  MUFU.EX2 R9, R100 ;  /* 0x0000006400097308 */ /* 0x000e620000000800 */
[----:B----4-:R-:W-:Y:S01]  /*5820*/  @!P2 FMUL R82, R82, R82 ;  /* 0x000000525252a220 */ /* 0x010fe20000400000 */
[----:B------:R-:W-:Y:S01]  /*5830*/  FSETP.GEU.AND P2, PT, R14, -126, PT ;  /* 0xc2fc00000e00780b */ /* 0x000fe20003f4e000 */
[----:B------:R-:W-:Y:S01]  /*5840*/  FADD R8, R8, R23 ;  /* 0x0000001708087221 */ /* 0x000fe20000000000 */
[----:B------:R-:W-:Y:S01]  /*5850*/  FADD R76, R76, R93 ;  /* 0x0000005d4c4c7221 */ /* 0x000fe20000000000 */
[----:B------:R-:W-:Y:S01]  /*5860*/  FADD R16, R11, R82 ;  /* 0x000000520b107221 */ /* 0x000fe20000000000 */
[----:B------:R-:W-:Y:S01]  /*5870*/  F2FP.BF16.F32.PACK_AB R82, R82, R19 ;  /* 0x000000135252723e */ /* 0x000fe200000010ff */
[----:B------:R-:W-:Y:S01]  /*5880*/  @!P5 FMUL R13, R13, 0.5 ;  /* 0x3f0000000d0dd820 */ /* 0x000fe20000400000 */
[----:B------:R3:W4:Y:S01]  /*5890*/  MUFU.EX2 R86, R10 ;  /* 0x0000000a00567308 */ /* 0x0007220000000800 */
[----:B--2---:R-:W-:-:S04]  /*58a0*/  @!P4 FMUL R84, R84, R84 ;  /* 0x000000545454c220 */ /* 0x004fc80000400000 */
[----:B------:R-:W-:Y:S01]  /*58b0*/  FADD R73, R81, R84 ;  /* 0x0000005451497221 */ /* 0x000fe20000000000 */
[----:B------:R-:W-:Y:S01]  /*58c0*/  F2FP.BF16.F32.PACK_AB R84, R84, R21 ;  /* 0x000000155454723e */ /* 0x000fe200000010ff */
[----:B------:R-:W-:Y:S01]  /*58d0*/  @!P2 FMUL R14, R14, 0.5 ;  /* 0x3f0000000e0ea820 */ /* 0x000fe20000400000 */
[----:B------:R-:W2:Y:S01]  /*58e0*/  MUFU.EX2 R13, R13 ;  /* 0x0000000d000d7308 */ /* 0x000ea20000000800 */
[----:B---3--:R-:W-:Y:S01]  /*58f0*/  FADD R10, R83, R98 ;  /* 0x00000062530a7221 */ /* 0x008fe20000000000 */
[----:B-1----:R-:W-:-:S03]  /*5900*/  @!P6 FMUL R9, R9, R9 ;  /* 0x000000090909e220 */ /* 0x002fc60000400000 */
[----:B------:R-:W-:Y:S01]  /*5910*/  FADD R97, R10, R75 ;  /* 0x0000004b0a617221 */ /* 0x000fe20000000000 */
[----:B------:R-:W-:Y:S01]  /*5920*/  FADD R10, R15, R12 ;  /* 0x0000000c0f0a7221 */ /* 0x000fe20000000000 */
[----:B------:R-:W-:Y:S01]  /*5930*/  FADD R75, R78, R9 ;  /* 0x000000094e4b7221 */ /* 0x000fe20000000000 */
[----:B------:R1:W3:Y:S01]  /*5940*/  MUFU.EX2 R89, R14 ;  /* 0x0000000e00597308 */ /* 0x0002e20000000800 */
[----:B----4-:R-:W-:Y:S01]  /*5950*/  @!P3 FMUL R86, R86, R86 ;  /* 0x000000565656b220 */ /* 0x010fe20000400000 */
[----:B------:R-:W-:Y:S01]  /*5960*/  FADD R10, R10, R73 ;  /* 0x000000490a0a7221 */ /* 0x000fe20000000000 */
[----:B------:R-:W-:Y:S01]  /*5970*/  FADD R97, R88, R97 ;  /* 0x0000006158617221 */ /* 0x000fe20000000000 */
[----:B------:R-:W-:Y:S01]  /*5980*/  F2FP.BF16.F32.PACK_AB R73, R79, R18 ;  /* 0x000000124f49723e */ /* 0x000fe200000010ff */
[C---:B------:R-:W-:Y:S01]  /*5990*/  FADD R77, R85.reuse, R86 ;  /* 0x00000056554d7221 */ /* 0x040fe20000000000 */
[----:B------:R-:W-:Y:S01]  /*59a0*/  F2FP.BF16.F32.PACK_AB R78, R85, R78 ;  /* 0x0000004e554e723e */ /* 0x000fe200000010ff */
[----:B------:R-:W-:Y:S01]  /*59b0*/  FADD R76, R76, R97 ;  /* 0x000000614c4c7221 */ /* 0x000fe20000000000 */
[----:B------:R-:W-:Y:S01]  /*59c0*/  F2FP.BF16.F32.PACK_AB R79, R91, R90 ;  /* 0x0000005a5b4f723e */ /* 0x000fe200000010ff */
[----:B-1----:R-:W-:Y:S01]  /*59d0*/  FADD R14, R74, R19 ;  /* 0x000000134a0e7221 */ /* 0x002fe20000000000 */
[----:B------:R-:W-:Y:S01]  /*59e0*/  FADD R77, R16, R77 ;  /* 0x0000004d104d7221 */ /* 0x000fe20000000000 */
[----:B--2---:R-:W-:Y:S01]  /*59f0*/  @!P5 FMUL R13, R13, R13 ;  /* 0x0000000d0d0dd220 */ /* 0x004fe20000400000 */
[----:B------:R-:W-:Y:S01]  /*5a00*/  F2FP.BF16.F32.PACK_AB R74, R11, R74 ;  /* 0x0000004a0b4a723e */ /* 0x000fe200000010ff */
[----:B------:R-:W-:Y:S01]  /*5a10*/  FADD R75, R14, R75 ;  /* 0x0000004b0e4b7221 */ /* 0x000fe20000000000 */
[----:B------:R-:W-:Y:S01]  /*5a20*/  FADD R77, R10, R77 ;  /* 0x0000004d0a4d7221 */ /* 0x000fe20000000000 */
[-C--:B------:R-:W-:Y:S01]  /*5a30*/  FMUL R24, R24, R13.reuse ;  /* 0x0000000d18187220 */ /* 0x080fe20000400000 */
[----:B------:R-:W-:Y:S01]  /*5a40*/  FMUL R25, R25, R13 ;  /* 0x0000000d19197220 */ /* 0x000fe20000400000 */
[----:B------:R-:W-:Y:S01]  /*5a50*/  FADD R8, R8, R75 ;  /* 0x0000004b08087221 */ /* 0x000fe20000000000 */
[----:B---3--:R-:W-:Y:S01]  /*5a60*/  @!P2 FMUL R89, R89, R89 ;  /* 0x000000595959a220 */ /* 0x008fe20000400000 */
[----:B------:R-:W-:Y:S01]  /*5a70*/  F2FP.BF16.F32.PACK_AB R75, R83, R20 ;  /* 0x00000014534b723e */ /* 0x000fe200000010ff */
        /* <DEDUP_REMOVED lines=8> */
[-C--:B------:R-:W-:Y:S01]  /*5b00*/  FMUL R30, R30, R89.reuse ;  /* 0x000000591e1e7220 */ /* 0x080fe20000400000 */
[-C--:B------:R-:W-:Y:S01]  /*5b10*/  FMUL R31, R31, R89.reuse ;  /* 0x000000591f1f7220 */ /* 0x080fe20000400000 */
[----:B------:R1:W2:Y:S01]  /*5b20*/  SYNCS.PHASECHK.TRANS64.TRYWAIT P2, [UR7+0x15000], R8 ;  /* 0x01500008ff0075a7 */ /* 0x0002a20008040147 */
        /* <DEDUP_REMOVED lines=49> */
.L_x_39:
[----:B------:R-:W-:Y:S05]  /*5e40*/  @P2 BRA `(.L_x_40) ;  /* 0x0000000000082947 */ /* 0x000fea0003800000 */
[----:B------:R-:W1:Y:S02]  /*5e50*/  SYNCS.PHASECHK.TRANS64.TRYWAIT P2, [UR7+0x15000], R8 ;  /* 0x01500008ff0075a7 */ /* 0x000e640008040147 */
[----:B-1----:R-:W-:Y:S05]  /*5e60*/  @!P2 BRA `(.L_x_41) ;  /* 0x0000003000d8a947 */ /* 0x002fea0003800000 */
.L_x_40:
        /* <DEDUP_REMOVED lines=25> */
.L_x_42:
[----:B------:R-:W-:-:S04]  /*6000*/  ULEA UR7, UR4, UR36, 0x3 ;  /* 0x0000002404077291 */ /* 0x000fc8000f8e183f */
[----:B------:R-:W-:-:S04]  /*6010*/  UIADD3 UR7, UR7, 0x15028, URZ ;  /* 0x0001502807077890 */ /* 0x000fc8000fffe03f */
[----:B------:R-:W-:-:S09]  /*6020*/  UPRMT UR7, URZ, 0x654, UR7 ;  /* 0x000006543f077896 */ /* 0x000fd20008000007 */
[----:B------:R-:W-:Y:S01]  /*6030*/  SYNCS.ARRIVE.TRANS64.RED.A1T0 RZ, [UR7], RZ ;  /* 0x000000ffffff79a7 */ /* 0x000fe20008100407 */
[----:B------:R-:W-:Y:S05]  /*6040*/  @P1 BRA `(.L_x_43) ;  /* 0x0000000000041947 */ /* 0x000fea0003800000 */
[----:B------:R-:W-:Y:S01]  /*6050*/  BPT.TRAP 0x1 ;  /* 0x000000040000795c */ /* 0x000fe20000300000 */
.L_x_43:
[----:B------:R-:W-:-:S04]  /*6060*/  UIADD3 UR4, UR4, 0x1, URZ ;  /* 0x0000000104047890 */ /* 0x000fc8000fffe03f */
[----:B------:R-:W-:-:S04]  /*6070*/  UISETP.NE.AND UP0, UPT, UR4, 0x5, UPT ;  /* 0x000000050400788c */ /* 0x000fc8000bf05270 */
[----:B------:R-:W-:Y:S01]  /*6080*/  USEL UR7, UR4, URZ, UP0 ;  /* 0x0000003f04077287 */ /* 0x000fe20008000000 */
[----:B------:R-:W-:Y:S11]  /*6090*/  @!P0 BRA `(.L_x_44) ;  /* 0x0000000000048947 */ /* 0x000ff60003800000 */
[----:B------:R-:W-:Y:S01]  /*60a0*/  BPT.TRAP 0x1 ;  /* 0x000000040000795c */ /* 0x000fe20000300000 */
.L_x_44:
[----:B------:R-:W-:-:S04]  /*60b0*/  ULEA UR4, UR7, UR36, 0x3 ;  /* 0x0000002407047291 */ /* 0x000fc8000f8e183f */
[----:B------:R-:W-:-:S04]  /*60c0*/  UIADD3 UR4, UR4, 0x15028, URZ ;  /* 0x0001502804047890 */ /* 0x000fc8000fffe03f */
[----:B------:R-:W-:-:S09]  /*60d0*/  UPRMT UR4, URZ, 0x654, UR4 ;  /* 0x000006543f047896 */ /* 0x000fd20008000004 */
[----:B------:R-:W-:Y:S01]  /*60e0*/  SYNCS.ARRIVE.TRANS64.RED.A1T0 RZ, [UR4], RZ ;  /* 0x000000ffffff79a7 */ /* 0x000fe20008100404 */
[----:B------:R-:W-:Y:S05]  /*60f0*/  @P1 BRA `(.L_x_45) ;  /* 0x0000000000041947 */ /* 0x000fea0003800000 */
[----:B------:R-:W-:Y:S01]  /*6100*/  BPT.TRAP 0x1 ;  /* 0x000000040000795c */ /* 0x000fe20000300000 */
.L_x_45:
        /* <DEDUP_REMOVED lines=14> */
.L_x_35:
[----:B------:R-:W2:Y:S01]  /*61f0*/  SHFL.BFLY PT, R3, R2, 0x1, 0x1f ;  /* 0x0c201f0002037f89 */ /* 0x000ea200000e0000 */
[----:B------:R-:W-:Y:S01]  /*6200*/  BSSY B0, `(.L_x_47) ;  /* 0x0000023000007945 */ /* 0x000fe20003800000 */
[----:B------:R-:W-:Y:S01]  /*6210*/  MOV R9, 0x7f800000 ;  /* 0x7f80000000097802 */ /* 0x000fe20000000f00 */
[----:B------:R-:W-:Y:S01]  /*6220*/  IMAD.MOV.U32 R8, RZ, RZ, 0x3f800000 ;  /* 0x3f800000ff087424 */ /* 0x000fe200078e00ff */
[----:B------:R-:W3:Y:S01]  /*6230*/  SHFL.BFLY PT, R7, R6, 0x1, 0x1f ;  /* 0x0c201f0006077f89 */ /* 0x000ee200000e0000 */
[----:B------:R-:W-:Y:S01]  /*6240*/  MOV R11, 0x7f800000 ;  /* 0x7f800000000b7802 */ /* 0x000fe20000000f00 */
[----:B--2---:R-:W-:Y:S01]  /*6250*/  FADD R3, R3, R2 ;  /* 0x0000000203037221 */ /* 0x004fe20000000000 */
[----:B---3--:R-:W-:-:S04]  /*6260*/  FADD R16, R7, R6 ;  /* 0x0000000607107221 */ /* 0x008fc80000000000 */
[----:B------:R-:W2:Y:S04]  /*6270*/  SHFL.BFLY PT, R0, R3, 0x2, 0x1f ;  /* 0x0c401f0003007f89 */ /* 0x000ea800000e0000 */
[----:B------:R-:W3:Y:S01]  /*6280*/  SHFL.BFLY PT, R17, R16, 0x2, 0x1f ;  /* 0x0c401f0010117f89 */ /* 0x000ee200000e0000 */
[C---:B--2---:R-:W-:Y:S01]  /*6290*/  FSETP.NE.AND P0, PT, R3.reuse, -R0, PT ;  /* 0x800000000300720b */ /* 0x044fe20003f05000 */
[----:B------:R-:W-:Y:S01]  /*62a0*/  FADD R6, R3, R0 ;  /* 0x0000000003067221 */ /* 0x000fe20000000000 */
[----:B------:R-:W-:Y:S01]  /*62b0*/  MOV R0, 0x3f800000 ;  /* 0x3f80000000007802 */ /* 0x000fe20000000f00 */
[----:B---3--:R-:W-:-:S10]  /*62c0*/  FADD R7, R16, R17 ;  /* 0x0000001110077221 */ /* 0x008fd40000000000 */
[----:B------:R-:W-:Y:S05]  /*62d0*/  @!P0 BRA `(.L_x_48) ;  /* 0x0000000000548947 */ /* 0x000fea0003800000 */
[----:B------:R-:W-:Y:S01]  /*62e0*/  VIADD R0, R6, 0x1800000 ;  /* 0x0180000006007836 */ /* 0x000fe20000000000 */
[----:B------:R-:W-:Y:S04]  /*62f0*/  BSSY B1, `(.L_x_49) ;  /* 0x000000c000017945 */ /* 0x000fe80003800000 */
[----:B------:R-:W-:-:S04]  /*6300*/  LOP3.LUT R0, R0, 0x7f800000, RZ, 0xc0, !PT ;  /* 0x7f80000000007812 */ /* 0x000fc800078ec0ff */
[----:B------:R-:W-:-:S13]  /*6310*/  ISETP.GT.U32.AND P0, PT, R0, 0x1ffffff, PT ;  /* 0x01ffffff0000780c */ /* 0x000fda0003f04070 */
[----:B------:R-:W-:Y:S05]  /*6320*/  @P0 BRA `(.L_x_50) ;  /* 0x0000000000100947 */ /* 0x000fea0003800000 */
[----:B------:R-:W-:Y:S02]  /*6330*/  MOV R2, R6 ;  /* 0x0000000600027202 */ /* 0x000fe40000000f00 */
[----:B------:R-:W-:-:S07]  /*6340*/  MOV R15, 0x6360 ;  /* 0x00006360000f7802 */ /* 0x000fce0000000f00 */
[----:B-1----:R-:W-:Y:S05]  /*6350*/  CALL.REL.NOINC `($__internal_0_$__cuda_sm20_rcp_rn_f32_slowpath) ;  /* 0x0000003000447944 */ /* 0x002fea0003c00000 */
[----:B------:R-:W-:Y:S05]  /*6360*/  BRA `(.L_x_51) ;  /* 0x0000000000107947 */ /* 0x000fea0003800000 */
.L_x_50:
[----:B------:R-:W2:Y:S02]  /*6370*/  MUFU.RCP R3, R6 ;  /* 0x0000000600037308 */ /* 0x000ea40000001000 */
[----:B--2---:R-:W-:-:S04]  /*6380*/  FFMA R0, R6, R3, -1 ;  /* 0xbf80000006007423 */ /* 0x004fc80000000003 */
[----:B------:R-:W-:-:S04]  /*6390*/  FADD.FTZ R0, -R0, -RZ ;  /* 0x800000ff00007221 */ /* 0x000fc80000010100 */
[----:B------:R-:W-:-:S07]  /*63a0*/  FFMA R0, R3, R0, R3 ;  /* 0x0000000003007223 */ /* 0x000fce0000000003 */
.L_x_51:
[----:B-1----:R-:W-:Y:S05]  /*63b0*/  BSYNC B1 ;  /* 0x0000000000017941 */ /* 0x002fea0003800000 */
.L_x_49:
[----:B------:R-:W-:Y:S01]  /*63c0*/  FSETP.GEU.AND P0, PT, |R6|, 1.175494350822287508e-38, PT ;  /* 0x008000000600780b */ /* 0x000fe20003f0e200 */
[----:B------:R-:W-:-:S12]  /*63d0*/  ULDC UR4, c[0x0][0x600] ;  /* 0x0001800000047ab9 */ /* 0x000fd80000000800 */
[----:B------:R-:W-:-:S04]  /*63e0*/  @!P0 FMUL R6, R6, 16777216 ;  /* 0x4b80000006068820 */ /* 0x000fc80000400000 */
[----:B------:R-:W1:Y:S02]  /*63f0*/  MUFU.LG2 R2, R6 ;  /* 0x0000000600027308 */ /* 0x000e640000000c00 */
[----:B-1----:R-:W-:-:S04]  /*6400*/  @!P0 FADD R2, R2, -24 ;  /* 0xc1c0000002028421 */ /* 0x002fc80000000000 */
[----:B------:R-:W-:-:S04]  /*6410*/  FMUL R11, R2, 0.69314718246459960938 ;  /* 0x3f317218020b7820 */ /* 0x000fc80000400000 */
[----:B------:R-:W-:-:S07]  /*6420*/  FFMA R11, R4, UR4, R11 ;  /* 0x00000004040b7c23 */ /* 0x000fce000800000b */
.L_x_48:
[----:B-1----:R-:W-:Y:S05]  /*6430*/  BSYNC B0 ;  /* 0x0000000000007941 */ /* 0x002fea0003800000 */
.L_x_47:
[----:B------:R-:W-:Y:S01]  /*6440*/  FSETP.NE.AND P0, PT, R16, -R17, PT ;  /* 0x800000111000720b */ /* 0x000fe20003f05000 */
[----:B------:R-:W-:Y:S01]  /*6450*/  ULDC UR4, c[0x0][0x608] ;  /* 0x0001820000047ab9 */ /* 0x000fe20000000800 */
[----:B------:R-:W-:Y:S01]  /*6460*/  BSSY B0, `(.L_x_52) ;  /* 0x0000031000007945 */ /* 0x000fe20003800000 */
[----:B------:R-:W-:-:S04]  /*6470*/  FMUL R0, R0, UR4 ;  /* 0x0000000400007c20 */ /* 0x000fc80008400000 */
        /* <DEDUP_REMOVED lines=24> */
[----:B------:R-:W-:Y:S06]  /*6600*/  @!P0 BRA `(.L_x_53) ;  /* 0x0000000000588947 */ /* 0x000fec0003800000 */
[----:B------:R-:W-:Y:S01]  /*6610*/  IADD3 R0, R7, 0x1800000, RZ ;  /* 0x0180000007007810 */ /* 0x000fe20007ffe0ff */
[----:B------:R-:W-:Y:S03]  /*6620*/  BSSY B1, `(.L_x_54) ;  /* 0x000000d000017945 */ /* 0x000fe60003800000 */
[----:B------:R-:W-:-:S04]  /*6630*/  LOP3.LUT R0, R0, 0x7f800000, RZ, 0xc0, !PT ;  /* 0x7f80000000007812 */ /* 0x000fc800078ec0ff */
[----:B------:R-:W-:-:S13]  /*6640*/  ISETP.GT.U32.AND P0, PT, R0, 0x1ffffff, PT ;  /* 0x01ffffff0000780c */ /* 0x000fda0003f04070 */
[----:B------:R-:W-:Y:S05]  /*6650*/  @P0 BRA `(.L_x_55) ;  /* 0x0000000000140947 */ /* 0x000fea0003800000 */
[----:B------:R-:W-:Y:S01]  /*6660*/  IMAD.MOV.U32 R2, RZ, RZ, R7 ;  /* 0x000000ffff027224 */ /* 0x000fe200078e0007 */
[----:B------:R-:W-:-:S07]  /*6670*/  MOV R15, 0x6690 ;  /* 0x00006690000f7802 */ /* 0x000fce0000000f00 */
[----:B------:R-:W-:Y:S05]  /*6680*/  CALL.REL.NOINC `($__internal_0_$__cuda_sm20_rcp_rn_f32_slowpath) ;  /* 0x0000002c00787944 */ /* 0x000fea0003c00000 */
[----:B------:R-:W-:Y:S01]  /*6690*/  MOV R8, R0 ;  /* 0x0000000000087202 */ /* 0x000fe20000000f00 */
[----:B------:R-:W-:Y:S06]  /*66a0*/  BRA `(.L_x_56) ;  /* 0x0000000000107947 */ /* 0x000fec0003800000 */
.L_x_55:
[----:B------:R-:W1:Y:S02]  /*66b0*/  MUFU.RCP R8, R7 ;  /* 0x0000000700087308 */ /* 0x000e640000001000 */
[----:B-1----:R-:W-:-:S04]  /*66c0*/  FFMA R0, R7, R8, -1 ;  /* 0xbf80000007007423 */ /* 0x002fc80000000008 */
[----:B------:R-:W-:-:S04]  /*66d0*/  FADD.FTZ R3, -R0, -RZ ;  /* 0x800000ff00037221 */ /* 0x000fc80000010100 */
[----:B------:R-:W-:-:S07]  /*66e0*/  FFMA R8, R8, R3, R8 ;  /* 0x0000000308087223 */ /* 0x000fce0000000008 */
.L_x_56:
[----:B------:R-:W-:Y:S05]  /*66f0*/  BSYNC B1 ;  /* 0x0000000000017941 */ /* 0x000fea0003800000 */
.L_x_54:
[----:B------:R-:W-:Y:S01]  /*6700*/  FSETP.GEU.AND P0, PT, |R7|, 1.175494350822287508e-38, PT ;  /* 0x008000000700780b */ /* 0x000fe20003f0e200 */
[----:B------:R-:W-:-:S12]  /*6710*/  ULDC UR4, c[0x0][0x600] ;  /* 0x0001800000047ab9 */ /* 0x000fd80000000800 */
[----:B------:R-:W-:-:S04]  /*6720*/  @!P0 FMUL R7, R7, 16777216 ;  /* 0x4b80000007078820 */ /* 0x000fc80000400000 */
[----:B------:R-:W1:Y:S02]  /*6730*/  MUFU.LG2 R0, R7 ;  /* 0x0000000700007308 */ /* 0x000e640000000c00 */
[----:B-1----:R-:W-:-:S04]  /*6740*/  @!P0 FADD R0, R0, -24 ;  /* 0xc1c0000000008421 */ /* 0x002fc80000000000 */
[----:B------:R-:W-:-:S04]  /*6750*/  FMUL R0, R0, 0.69314718246459960938 ;  /* 0x3f31721800007820 */ /* 0x000fc80000400000 */
[----:B------:R-:W-:-:S07]  /*6760*/  FFMA R9, R5, UR4, R0 ;  /* 0x0000000405097c23 */ /* 0x000fce0008000000 */
.L_x_53:
[----:B------:R-:W-:Y:S05]  /*6770*/  BSYNC B0 ;  /* 0x0000000000007941 */ /* 0x000fea0003800000 */
.L_x_52:
[----:B------:R-:W-:Y:S01]  /*6780*/  UISETP.NE.AND UP0, UPT, UR37, 0x1, UPT ;  /* 0x000000012500788c */ /* 0x000fe2000bf05270 */
[----:B------:R-:W1:Y:S01]  /*6790*/  S2R R2, SR_TID.X ;  /* 0x0000000000027919 */ /* 0x000e620000002100 */
[----:B------:R-:W-:Y:S02]  /*67a0*/  ULDC.64 UR8, c[0x0][0x208] ;  /* 0x0000820000087ab9 */ /* 0x000fe40000000a00 */
[----:B------:R-:W-:-:S06]  /*67b0*/  USEL UR4, URZ, 0x1, UP0 ;  /* 0x000000013f047887 */ /* 0x000fcc0008000000 */
[----:B------:R-:W-:Y:S01]  /*67c0*/  MOV R0, UR4 ;  /* 0x0000000400007c02 */ /* 0x000fe20008000f00 */
[----:B------:R-:W-:Y:S02]  /*67d0*/  ULDC UR4, c[0x0][0x608] ;  /* 0x0001820000047ab9 */ /* 0x000fe40000000800 */
[----:B------:R-:W-:Y:S01]  /*67e0*/  FMUL R8, R8, UR4 ;  /* 0x0000000408087c20 */ /* 0x000fe20008400000 */
[----:B------:R-:W-:-:S04]  /*67f0*/  SHF.L.U32 R0, R0, 0x1f, RZ ;  /* 0x0000001f00007819 */ /* 0x000fc800000006ff */
[----:B------:R-:W2:Y:S01]  /*6800*/  SYNCS.PHASECHK.TRANS64.TRYWAIT P0, [UR32+0x8], R0 ;  /* 0x00000800ff0075a7 */ /* 0x000ea20008000160 */
[C---:B-1----:R-:W-:Y:S02]  /*6810*/  LOP3.LUT P1, RZ, R2.reuse, 0x3, RZ, 0xc0, !PT ;  /* 0x0000000302ff7812 */ /* 0x042fe4000782c0ff */
[----:B------:R-:W-:Y:S01]  /*6820*/  LOP3.LUT R16, R2, 0x7f, RZ, 0xc0, !PT ;  /* 0x0000007f02107812 */ /* 0x000fe200078ec0ff */
[----:B--2---:R-:W-:Y:S10]  /*6830*/  @!P0 BRA `(.L_x_57) ;  /* 0x00000028007c8947 */ /* 0x004ff40003800000 */
.L_x_109:
[----:B------:R-:W-:Y:S01]  /*6840*/  USHF.L.U32 UR42, UR42, 0x6, URZ ;  /* 0x000000062a2a7899 */ /* 0x000fe2000800063f */
[----:B------:R-:W-:Y:S01]  /*6850*/  BSSY B0, `(.L_x_58) ;  /* 0x0000018000007945 */ /* 0x000fe20003800000 */
[----:B------:R-:W-:-:S03]  /*6860*/  SHF.R.U32.HI R17, RZ, 0x5, R16 ;  /* 0x00000005ff117819 */ /* 0x000fc60000011610 */
[----:B------:R-:W-:Y:S07]  /*6870*/  @P1 BRA `(.L_x_59) ;  /* 0x0000000000541947 */ /* 0x000fee0003800000 */
[----:B------:R-:W2:Y:S01]  /*6880*/  S2UR UR4, SR_CTAID.Y ;  /* 0x00000000000479c3 */ /* 0x000ea20000002600 */
[----:B-1----:R-:W-:Y:S01]  /*6890*/  SHF.R.U32.HI R0, RZ, 0x2, R2 ;  /* 0x00000002ff007819 */ /* 0x002fe20000011602 */
[----:B------:R-:W-:Y:S01]  /*68a0*/  IMAD.SHL.U32 R3, R17, 0x10, RZ ;  /* 0x0000001011037824 */ /* 0x000fe200078e00ff */
[----:B------:R-:W-:Y:S02]  /*68b0*/  ULDC.64 UR6, c[0x0][0x688] ;  /* 0x0001a20000067ab9 */ /* 0x000fe40000000a00 */
[----:B------:R-:W-:-:S03]  /*68c0*/  LOP3.LUT R0, R0, 0x7, RZ, 0xc0, !PT ;  /* 0x0000000700007812 */ /* 0x000fc600078ec0ff */
[----:B------:R-:W1:Y:S01]  /*68d0*/  S2UR UR5, SR_CTAID.Z ;  /* 0x00000000000579c3 */ /* 0x000e620000002700 */
[----:B------:R-:W-:-:S04]  /*68e0*/  LOP3.LUT R0, R3, 0xfffffff0, R0, 0xe2, !PT ;  /* 0xfffffff003007812 */ /* 0x000fc800078ee200 */
[----:B------:R-:W-:-:S04]  /*68f0*/  IADD3 R3, R0, UR42, RZ ;  /* 0x0000002a00037c10 */ /* 0x000fc8000fffe0ff */
[----:B------:R-:W-:Y:S01]  /*6900*/  IADD3 R2, R3, 0x8, RZ ;  /* 0x0000000803027810 */ /* 0x000fe20007ffe0ff */
[----:B--2---:R-:W-:-:S04]  /*6910*/  UIMAD UR4, UR4, UR6, UR42 ;  /* 0x00000006040472a4 */ /* 0x004fc8000f8e022a */
[----:B-1----:R-:W-:-:S03]  /*6920*/  UIMAD UR4, UR5, UR7, UR4 ;  /* 0x00000007050472a4 */ /* 0x002fc6000f8e0204 */
[----:B------:R-:W-:Y:S02]  /*6930*/  ULDC UR5, c[0x0][0x288] ;  /* 0x0000a20000057ab9 */ /* 0x000fe40000000800 */
[----:B------:R-:W-:Y:S02]  /*6940*/  ISETP.GE.U32.AND P0, PT, R3, UR5, PT ;  /* 0x0000000503007c0c */ /* 0x000fe4000bf06070 */
[----:B------:R-:W-:Y:S02]  /*6950*/  IADD3 R0, P2, R0, UR4, RZ ;  /* 0x0000000400007c10 */ /* 0x000fe4000ff5e0ff */
[----:B------:R-:W-:Y:S01]  /*6960*/  ISETP.GE.U32.AND P1, PT, R2, UR5, PT ;  /* 0x0000000502007c0c */ /* 0x000fe2000bf26070 */
[----:B------:R-:W-:Y:S02]  /*6970*/  ULDC.64 UR4, c[0x0][0x680] ;  /* 0x0001a00000047ab9 */ /* 0x000fe40000000a00 */
[----:B------:R-:W-:Y:S01]  /*6980*/  IMAD.X R3, RZ, RZ, RZ, P2 ;  /* 0x000000ffff037224 */ /* 0x000fe200010e06ff */
[----:B------:R-:W-:-:S04]  /*6990*/  LEA R2, P2, R0, UR4, 0x2 ;  /* 0x0000000400027c11 */ /* 0x000fc8000f8410ff */
[----:B------:R-:W-:-:S05]  /*69a0*/  LEA.HI.X R3, R0, UR5, R3, 0x2, P2 ;  /* 0x0000000500037c11 */ /* 0x000fca00090f1403 */
[----:B------:R2:W-:Y:S04]  /*69b0*/  @!P0 STG.E desc[UR8][R2.64], R11 ;  /* 0x0000000b02008986 */ /* 0x0005e8000c101908 */
[----:B------:R2:W-:Y:S02]  /*69c0*/  @!P1 STG.E desc[UR8][R2.64+0x20], R9 ;  /* 0x0000200902009986 */ /* 0x0005e4000c101908 */
.L_x_59:
[----:B------:R-:W-:Y:S05]  /*69d0*/  BSYNC B0 ;  /* 0x0000000000007941 */ /* 0x000fea0003800000 */
.L_x_58:
[----:B------:R-:W-:Y:S01]  /*69e0*/  ULDC.64 UR4, c[0x0][0x730] ;  /* 0x0001cc0000047ab9 */ /* 0x000fe20000000a00 */
[-C--:B------:R-:W-:Y:S01]  /*69f0*/  FMUL R26, R26, R8.reuse ;  /* 0x000000081a1a7220 */ /* 0x080fe20000400000 */
[----:B------:R-:W-:Y:S01]  /*6a00*/  ISETP.NE.U32.AND P0, PT, RZ, UR4, PT ;  /* 0x00000004ff007c0c */ /* 0x000fe2000bf05070 */
[-C--:B------:R-:W-:Y:S01]  /*6a10*/  FMUL R94, R27, R8.reuse ;  /* 0x000000081b5e7220 */ /* 0x080fe20000400000 */
[-C--:B------:R-:W-:Y:S01]  /*6a20*/  FMUL R30, R30, R8.reuse ;  /* 0x000000081e1e7220 */ /* 0x080fe20000400000 */
[-C--:B------:R-:W-:Y:S01]  /*6a30*/  FMUL R96, R31, R8.reuse ;  /* 0x000000081f607220 */ /* 0x080fe20000400000 */
[----:B------:R-:W-:Y:S01]  /*6a40*/  ISETP.NE.AND.EX P0, PT, RZ, UR5, PT, P0 ;  /* 0x00000005ff007c0c */ /* 0x000fe2000bf05300 */
        /* <DEDUP_REMOVED lines=20> */
[----:B------:R-:W-:Y:S06]  /*6b90*/  @P0 BRA `(.L_x_60) ;  /* 0x0000000000200947 */ /* 0x000fec0003800000 */
[----:B------:R-:W-:Y:S02]  /*6ba0*/  ULDC.64 UR4, c[0x0][0x728] ;  /* 0x0001ca0000047ab9 */ /* 0x000fe40000000a00 */
[----:B------:R-:W-:-:S04]  /*6bb0*/  ISETP.NE.U32.AND P0, PT, RZ, UR4, PT ;  /* 0x00000004ff007c0c */ /* 0x000fc8000bf05070 */
[----:B------:R-:W-:-:S13]  /*6bc0*/  ISETP.NE.AND.EX P0, PT, RZ, UR5, PT, P0 ;  /* 0x00000005ff007c0c */ /* 0x000fda000bf05300 */
[----:B------:R-:W-:Y:S05]  /*6bd0*/  @!P0 BRA `(.L_x_61) ;  /* 0x00000000000c8947 */ /* 0x000fea0003800000 */
[----:B-12---:R-:W1:Y:S02]  /*6be0*/  LDC.64 R2, c[0x0][0x728] ;  /* 0x0001ca00ff027b82 */ /* 0x006e640000000a00 */
[----:B-1----:R4:W5:Y:S01]  /*6bf0*/  LDG.E R2, desc[UR8][R2.64] ;  /* 0x0000000802027981 */ /* 0x002962000c1e1900 */
[----:B------:R-:W-:Y:S05]  /*6c00*/  BRA `(.L_x_60) ;  /* 0x0000000000047947 */ /* 0x000fea0003800000 */
.L_x_61:
[----:B--2---:R-:W3:Y:S02]  /*6c10*/  LDC R2, c[0x0][0x720] ;  /* 0x0001c800ff027b82 */ /* 0x004ee40000000800 */
.L_x_60:
[----:B-1----:R-:W-:Y:S02]  /*6c20*/  MOV R0, RZ ;  /* 0x000000ff00007202 */ /* 0x002fe40000000f00 */
[----:B---3-5:R-:W-:Y:S02]  /*6c30*/  MOV R53, R2 ;  /* 0x0000000200357202 */ /* 0x028fe40000000f00 */
[----:B------:R-:W-:-:S13]  /*6c40*/  LOP3.LUT P0, RZ, R0, 0x1bf, RZ, 0xc0, !PT ;  /* 0x000001bf00ff7812 */ /* 0x000fda000780c0ff */
[----:B------:R-:W-:Y:S05]  /*6c50*/  @!P0 BRA `(.L_x_62) ;  /* 0x0000000000408947 */ /* 0x000fea0003800000 */
[----:B------:R-:W-:Y:S01]  /*6c60*/  MOV R0, 0x0 ;  /* 0x0000000000007802 */ /* 0x000fe20000000f00 */
[----:B------:R-:W-:Y:S01]  /*6c70*/  ULDC.64 UR4, c[0x4][0x70] ;  /* 0x01001c0000047ab9 */ /* 0x000fe20000000a00 */
[----:B------:R-:W-:Y:S01]  /*6c80*/  ULDC.64 UR6, c[0x4][0x8] ;  /* 0x0100020000067ab9 */ /* 0x000fe20000000a00 */
[----:B------:R-:W-:Y:S01]  /*6c90*/  MOV R4, UR4 ;  /* 0x0000000400047c02 */ /* 0x000fe20008000f00 */
[----:B--2-4-:R1:W2:Y:S01]  /*6ca0*/  LDC.64 R2, c[0x4][R0] ;  /* 0x0100000000027b82 */ /* 0x0142a20000000a00 */
[----:B------:R-:W-:Y:S01]  /*6cb0*/  IMAD.U32 R5, RZ, RZ, UR5 ;  /* 0x00000005ff057e24 */ /* 0x000fe2000f8e00ff */
[----:B------:R-:W-:Y:S01]  /*6cc0*/  ULDC.64 UR4, c[0x4][0x78] ;  /* 0x01001e0000047ab9 */ /* 0x000fe20000000a00 */
[----:B------:R-:W-:Y:S01]  /*6cd0*/  IMAD.U32 R10, RZ, RZ, UR6 ;  /* 0x00000006ff0a7e24 */ /* 0x000fe2000f8e00ff */
[----:B------:R-:W-:Y:S01]  /*6ce0*/  MOV R6, UR4 ;  /* 0x0000000400067c02 */ /* 0x000fe20008000f00 */
[----:B------:R-:W-:Y:S01]  /*6cf0*/  IMAD.MOV.U32 R12, RZ, RZ, 0x1 ;  /* 0x00000001ff0c7424 */ /* 0x000fe200078e00ff */
[----:B------:R-:W-:-:S02]  /*6d00*/  MOV R7, UR5 ;  /* 0x0000000500077c02 */ /* 0x000fc40008000f00 */
[----:B------:R-:W-:Y:S02]  /*6d10*/  MOV R11, UR7 ;  /* 0x00000007000b7c02 */ /* 0x000fe40008000f00 */
[----:B------:R-:W-:Y:S02]  /*6d20*/  MOV R8, 0x70 ;  /* 0x0000007000087802 */ /* 0x000fe40000000f00 */
[----:B-1----:R-:W-:-:S07]  /*6d30*/  MOV R13, RZ ;  /* 0x000000ff000d7202 */ /* 0x002fce0000000f00 */
[----:B------:R-:W-:-:S07]  /*6d40*/  LEPC R20, `(.L_x_62) ;  /* 0x000000001014794e */ /* 0x000fce0000000000 */
[----:B--2---:R-:W-:Y:S05]  /*6d50*/  CALL.ABS.NOINC R2 ;  /* 0x0000000002007343 */ /* 0x004fea0003c00000 */
.L_x_62:
[----:B------:R-:W-:Y:S01]  /*6d60*/  MOV R18, UR36 ;  /* 0x0000002400127c02 */ /* 0x000fe20008000f00 */
[----:B--2-4-:R-:W-:-:S04]  /*6d70*/  IMAD.U32 R3, RZ, RZ, UR37 ;  /* 0x00000025ff037e24 */ /* 0x014fc8000f8e00ff */
[----:B------:R-:W-:-:S05]  /*6d80*/  IMAD R18, R3, 0x2200, R18 ;  /* 0x0000220003127824 */ /* 0x000fca00078e0212 */
[----:B------:R-:W-:-:S04]  /*6d90*/  IADD3 R19, R18, -0x2200, RZ ;  /* 0xffffde0012137810 */ /* 0x000fc80007ffe0ff */
[----:B------:R-:W-:-:S13]  /*6da0*/  LOP3.LUT P0, RZ, R19, 0x1b0, RZ, 0xc0, !PT ;  /* 0x000001b013ff7812 */ /* 0x000fda000780c0ff */
[----:B------:R-:W-:Y:S05]  /*6db0*/  @!P0 BRA `(.L_x_63) ;  /* 0x0000000000408947 */ /* 0x000fea0003800000 */
[----:B------:R-:W-:Y:S01]  /*6dc0*/  MOV R0, 0x0 ;  /* 0x0000000000007802 */ /* 0x000fe20000000f00 */
[----:B------:R-:W-:Y:S01]  /*6dd0*/  ULDC.64 UR4, c[0x4][0x70] ;  /* 0x01001c0000047ab9 */ /* 0x000fe20000000a00 */
[----:B------:R-:W-:Y:S01]  /*6de0*/  ULDC.64 UR6, c[0x4][0x78] ;  /* 0x01001e0000067ab9 */ /* 0x000fe20000000a00 */
[----:B------:R-:W-:Y:S01]  /*6df0*/  MOV R4, UR4 ;  /* 0x0000000400047c02 */ /* 0x000fe20008000f00 */
[----:B------:R1:W2:Y:S01]  /*6e00*/  LDC.64 R2, c[0x4][R0] ;  /* 0x0100000000027b82 */ /* 0x0002a20000000a00 */
[----:B------:R-:W-:Y:S01]  /*6e10*/  IMAD.U32 R5, RZ, RZ, UR5 ;  /* 0x00000005ff057e24 */ /* 0x000fe2000f8e00ff */
[----:B------:R-:W-:Y:S01]  /*6e20*/  ULDC.64 UR4, c[0x4][0x10] ;  /* 0x0100040000047ab9 */ /* 0x000fe20000000a00 */
[----:B------:R-:W-:Y:S01]  /*6e30*/  MOV R6, UR6 ;  /* 0x0000000600067c02 */ /* 0x000fe20008000f00 */
[----:B------:R-:W-:Y:S01]  /*6e40*/  IMAD.U32 R10, RZ, RZ, UR4 ;  /* 0x00000004ff0a7e24 */ /* 0x000fe2000f8e00ff */
[----:B------:R-:W-:Y:S01]  /*6e50*/  MOV R7, UR7 ;  /* 0x0000000700077c02 */ /* 0x000fe20008000f00 */
[----:B------:R-:W-:Y:S01]  /*6e60*/  IMAD.MOV.U32 R12, RZ, RZ, 0x1 ;  /* 0x00000001ff0c7424 */ /* 0x000fe200078e00ff */
[----:B------:R-:W-:-:S02]  /*6e70*/  MOV R11, UR5 ;  /* 0x00000005000b7c02 */ /* 0x000fc40008000f00 */
[----:B------:R-:W-:Y:S02]  /*6e80*/  MOV R8, 0x70 ;  /* 0x0000007000087802 */ /* 0x000fe40000000f00 */
[----:B-1----:R-:W-:-:S07]  /*6e90*/  MOV R13, RZ ;  /* 0x000000ff000d7202 */ /* 0x002fce0000000f00 */
[----:B------:R-:W-:-:S07]  /*6ea0*/  LEPC R20, `(.L_x_63) ;  /* 0x000000001014794e */ /* 0x000fce0000000000 */
[----:B--2---:R-:W-:Y:S05]  /*6eb0*/  CALL.ABS.NOINC R2 ;  /* 0x0000000002007343 */ /* 0x004fea0003c00000 */
.L_x_63:
[----:B------:R-:W1:Y:S01]  /*6ec0*/  S2R R5, SR_TID.X ;  /* 0x0000000000057919 */ /* 0x000e620000002100 */
[----:B------:R-:W-:Y:S01]  /*6ed0*/  ULDC.64 UR4, c[0x0][0x730] ;  /* 0x0001cc0000047ab9 */ /* 0x000fe20000000a00 */
[----:B------:R-:W-:Y:S02]  /*6ee0*/  IADD3 R16, R16, 0x1f, RZ ;  /* 0x0000001f10107810 */ /* 0x000fe40007ffe0ff */
[----:B------:R-:W-:Y:S02]  /*6ef0*/  ISETP.NE.U32.AND P0, PT, RZ, UR4, PT ;  /* 0x00000004ff007c0c */ /* 0x000fe4000bf05070 */
[----:B------:R-:W-:Y:S02]  /*6f00*/  ISETP.GT.U32.AND P1, PT, R16, 0x3e, PT ;  /* 0x0000003e1000780c */ /* 0x000fe40003f24070 */
[----:B------:R-:W-:-:S13]  /*6f10*/  ISETP.NE.AND.EX P0, PT, RZ, UR5, PT, P0 ;  /* 0x00000005ff007c0c */ /* 0x000fda000bf05300 */
[----:B------:R-:W2:Y:S01]  /*6f20*/  @P0 LDC R53, c[0x0][0x720] ;  /* 0x0001c800ff350b82 */ /* 0x000ea20000000800 */
[C---:B-1----:R-:W-:Y:S02]  /*6f30*/  SHF.L.U32 R0, R5.reuse, 0x5, RZ ;  /* 0x0000000505007819 */ /* 0x042fe400000006ff */
[----:B------:R-:W-:Y:S02]  /*6f40*/  SHF.R.U32.HI R3, RZ, 0x1, R5 ;  /* 0x00000001ff037819 */ /* 0x000fe40000011605 */
[C---:B------:R-:W-:Y:S02]  /*6f50*/  LOP3.LUT R2, R0.reuse, 0xc0, RZ, 0xc0, !PT ;  /* 0x000000c000027812 */ /* 0x040fe400078ec0ff */
[----:B------:R-:W-:Y:S02]  /*6f60*/  LOP3.LUT R4, R0, 0x20, RZ, 0xc0, !PT ;  /* 0x0000002000047812 */ /* 0x000fe400078ec0ff */
[----:B------:R-:W-:Y:S01]  /*6f70*/  LOP3.LUT R2, R2, 0x8, R3, 0xf8, !PT ;  /* 0x0000000802027812 */ /* 0x000fe200078ef803 */
[----:B------:R-:W-:Y:S01]  /*6f80*/  IMAD.SHL.U32 R3, R5, 0x4, RZ ;  /* 0x0000000405037824 */ /* 0x000fe200078e00ff */
[----:B------:R-:W-:-:S02]  /*6f90*/  LEA R4, R17, R4, 0x9 ;  /* 0x0000000411047211 */ /* 0x000fc400078e48ff */
[----:B------:R-:W-:Y:S01]  /*6fa0*/  LOP3.LUT R0, R0, 0x100, RZ, 0xc0, !PT ;  /* 0x0000010000007812 */ /* 0x000fe200078ec0ff */
[-C--:B--2---:R-:W-:Y:S01]  /*6fb0*/  FMUL R9, R72, R53.reuse ;  /* 0x0000003548097220 */ /* 0x084fe20000400000 */
[----:B------:R-:W-:Y:S01]  /*6fc0*/  LOP3.LUT R3, R2, 0x18, R3, 0x78, !PT ;  /* 0x0000001802037812 */ /* 0x000fe200078e7803 */
[-C--:B------:R-:W-:Y:S01]  /*6fd0*/  FMUL R39, R56, R53.reuse ;  /* 0x0000003538277220 */ /* 0x080fe20000400000 */
[----:B------:R-:W-:Y:S01]  /*6fe0*/  LOP3.LUT P0, RZ, R5, 0x4, RZ, 0xc0, !PT ;  /* 0x0000000405ff7812 */ /* 0x000fe2000780c0ff */
[-C--:B------:R-:W-:Y:S01]  /*6ff0*/  FMUL R5, R22, R53.reuse ;  /* 0x0000003516057220 */ /* 0x080fe20000400000 */
[----:B------:R-:W-:Y:S01]  /*7000*/  IADD3 R3, R3, R4, R0 ;  /* 0x0000000403037210 */ /* 0x000fe20007ffe000 */
[-C--:B------:R-:W-:Y:S01]  /*7010*/  FMUL R0, R24, R53.reuse ;  /* 0x0000003518007220 */ /* 0x080fe20000400000 */
[-C--:B------:R-:W-:Y:S01]  /*7020*/  FMUL R4, R28, R53.reuse ;  /* 0x000000351c047220 */ /* 0x080fe20000400000 */
[-C--:B------:R-:W-:Y:S01]  /*7030*/  FMUL R6, R30, R53.reuse ;  /* 0x000000351e067220 */ /* 0x080fe20000400000 */
[-C--:B------:R-:W-:Y:S01]  /*7040*/  FMUL R11, R96, R53.reuse ;  /* 0x00000035600b7220 */ /* 0x080fe20000400000 */
[-C--:B------:R-:W-:Y:S01]  /*7050*/  FMUL R10, R34, R53.reuse ;  /* 0x00000035220a7220 */ /* 0x080fe20000400000 */
[-C--:B------:R-:W-:Y:S01]  /*7060*/  FMUL R15, R98, R53.reuse ;  /* 0x00000035620f7220 */ /* 0x080fe20000400000 */
        /* <DEDUP_REMOVED lines=9> */
[----:B------:R-:W-:-:S02]  /*7100*/  IMAD.MOV.U32 R0, RZ, RZ, 0x10 ;  /* 0x00000010ff007424 */ /* 0x000fc400078e00ff */
        /* <DEDUP_REMOVED lines=31> */
[----:B------:R-:W-:Y:S01]  /*7300*/  F2FP.BF16.F32.PACK_AB R59, R11, R6 ;  /* 0x000000060b3b723e */ /* 0x000fe200000010ff */
[----:B------:R-:W-:Y:S01]  /*7310*/  FMUL R53, R70, R53 ;  /* 0x0000003546357220 */ /* 0x000fe20000400000 */
[----:B------:R-:W-:-:S02]  /*7320*/  F2FP.BF16.F32.PACK_AB R9, R15, R10 ;  /* 0x0000000a0f09723e */ /* 0x000fc400000010ff */
[----:B------:R-:W-:Y:S02]  /*7330*/  F2FP.BF16.F32.PACK_AB R57, R7, R2 ;  /* 0x000000020739723e */ /* 0x000fe400000010ff */
[----:B------:R-:W-:Y:S02]  /*7340*/  F2FP.BF16.F32.PACK_AB R8, R13, R8 ;  /* 0x000000080d08723e */ /* 0x000fe400000010ff */
[----:B------:R-:W-:Y:S02]  /*7350*/  F2FP.BF16.F32.PACK_AB R10, R17, R12 ;  /* 0x0000000c110a723e */ /* 0x000fe400000010ff */
[----:B------:R-:W-:Y:S02]  /*7360*/  F2FP.BF16.F32.PACK_AB R11, R21, R14 ;  /* 0x0000000e150b723e */ /* 0x000fe400000010ff */
[----:B------:R-:W-:Y:S02]  /*7370*/  SEL R0, R0, 0xfffffff0, !P0 ;  /* 0xfffffff000007807 */ /* 0x000fe40004000000 */
[----:B------:R-:W-:Y:S01]  /*7380*/  LEA R19, R3, R19, 0x1 ;  /* 0x0000001303137211 */ /* 0x000fe200078e08ff */
[----:B------:R-:W-:Y:S06]  /*7390*/  @P1 BRA `(.L_x_64) ;  /* 0x0000000000041947 */ /* 0x000fec0003800000 */
[----:B------:R-:W-:-:S04]  /*73a0*/  DEPBAR.LE SB0, 0x1 ;  /* 0x000080400000791a */ /* 0x000fc80000000000 */
.L_x_64:
[----:B------:R-:W-:Y:S05]  /*73b0*/  WARPSYNC.ALL ;  /* 0x0000000000007948 */ /* 0x000fea0003800000 */
[----:B------:R-:W-:Y:S01]  /*73c0*/  BAR.SYNC.DEFER_BLOCKING 0x1, 0x80 ;  /* 0x0042000000007b1d */ /* 0x000fe20000010000 */
[----:B------:R-:W-:Y:S01]  /*73d0*/  LEA R3, R3, R18, 0x1 ;  /* 0x0000001203037211 */ /* 0x000fe200078e08ff */
[----:B------:R-:W-:Y:S01]  /*73e0*/  IMAD R0, R0, 0x2, R19 ;  /* 0x0000000200007824 */ /* 0x000fe200078e0213 */
[----:B------:R-:W-:Y:S02]  /*73f0*/  F2FP.BF16.F32.PACK_AB R4, R16, R23 ;  /* 0x000000171004723e */ /* 0x000fe400000010ff */
[----:B------:R-:W-:Y:S01]  /*7400*/  F2FP.BF16.F32.PACK_AB R5, R20, R25 ;  /* 0x000000191405723e */ /* 0x000fe200000010ff */
[----:B------:R-:W-:Y:S01]  /*7410*/  BSSY B0, `(.L_x_65) ;  /* 0x000001c000007945 */ /* 0x000fe20003800000 */
[----:B------:R-:W-:-:S02]  /*7420*/  F2FP.BF16.F32.PACK_AB R6, R22, R27 ;  /* 0x0000001b1606723e */ /* 0x000fc400000010ff */
[----:B------:R-:W-:Y:S02]  /*7430*/  F2FP.BF16.F32.PACK_AB R7, R24, R29 ;  /* 0x0000001d1807723e */ /* 0x000fe400000010ff */
[----:B------:R-:W-:Y:S02]  /*7440*/  F2FP.BF16.F32.PACK_AB R12, R26, R31 ;  /* 0x0000001f1a0c723e */ /* 0x000fe400000010ff */
[----:B------:R-:W-:Y:S02]  /*7450*/  F2FP.BF16.F32.PACK_AB R13, R28, R33 ;  /* 0x000000211c0d723e */ /* 0x000fe400000010ff */
[----:B------:R-:W-:Y:S02]  /*7460*/  F2FP.BF16.F32.PACK_AB R14, R30, R35 ;  /* 0x000000231e0e723e */ /* 0x000fe400000010ff */
[----:B------:R-:W-:Y:S01]  /*7470*/  F2FP.BF16.F32.PACK_AB R15, R32, R37 ;  /* 0x00000025200f723e */ /* 0x000fe200000010ff */
[----:B------:R1:W-:Y:S04]  /*7480*/  STSM.16.M88.4 [R3+-0x2200], R56 ;  /* 0xffde003803007844 */ /* 0x0003e80000000200 */
[----:B------:R1:W-:Y:S01]  /*7490*/  STSM.16.M88.4 [R0], R8 ;  /* 0x0000000800007844 */ /* 0x0003e20000000200 */
[----:B------:R-:W-:Y:S01]  /*74a0*/  @!PT LDS RZ, [RZ] ;  /* 0x00000000fffff984 */ /* 0x000fe20000000800 */
[----:B------:R-:W-:Y:S01]  /*74b0*/  @!PT LDS RZ, [RZ] ;  /* 0x00000000fffff984 */ /* 0x000fe20000000800 */
[----:B------:R-:W-:Y:S01]  /*74c0*/  @!PT LDS RZ, [RZ] ;  /* 0x00000000fffff984 */ /* 0x000fe20000000800 */
[----:B------:R-:W-:Y:S01]  /*74d0*/  @!PT LDS RZ, [RZ] ;  /* 0x00000000fffff984 */ /* 0x000fe20000000800 */
[----:B------:R2:W-:Y:S06]  /*74e0*/  MEMBAR.ALL.CTA ;  /* 0x0000000000007992 */ /* 0x0005ec0000008000 */
[----:B--2---:R-:W2:Y:S02]  /*74f0*/  FENCE.VIEW.ASYNC.S ;  /* 0x00000000000073c6 */ /* 0x004ea40000000000 */
[----:B--2---:R-:W-:Y:S06]  /*7500*/  BAR.SYNC.DEFER_BLOCKING 0x1, 0x80 ;  /* 0x0042000000007b1d */ /* 0x004fec0000010000 */
[----:B------:R-:W-:Y:S05]  /*7510*/  @P1 BRA `(.L_x_66) ;  /* 0x00000000002c1947 */ /* 0x000fea0003800000 */
[----:B------:R-:W-:Y:S01]  /*7520*/  S2UR UR44, SR_CTAID.Z ;  /* 0x00000000002c79c3 */ /* 0x000fe20000002700 */
[----:B------:R-:W-:Y:S01]  /*7530*/  R2UR UR40, R18 ;  /* 0x00000000122872ca */ /* 0x000fe200000e0000 */
[----:B------:R-:W-:Y:S01]  /*7540*/  ULDC.64 UR4, c[0x0][0x198] ;  /* 0x0000660000047ab9 */ /* 0x000fe20000000a00 */
[----:B------:R-:W-:Y:S01]  /*7550*/  UMOV UR41, URZ ;  /* 0x0000003f00297c82 */ /* 0x000fe20008000000 */
[----:B------:R-:W-:-:S04]  /*7560*/  UIADD3 UR4, UP0, UR4, 0x670, URZ ;  /* 0x0000067004047890 */ /* 0x000fc8000ff1e03f */
[----:B------:R-:W2:Y:S01]  /*7570*/  S2UR UR43, SR_CTAID.Y ;  /* 0x00000000002b79c3 */ /* 0x000ea20000002600 */
[----:B------:R-:W-:-:S05]  /*7580*/  UIADD3.X UR5, URZ, UR5, URZ, UP0, !UPT ;  /* 0x000000053f057290 */ /* 0x000fca00087fe43f */
[----:B------:R-:W-:-:S09]  /*7590*/  UIADD3 UR40, UR40, -0x2200, URZ ;  /* 0xffffde0028287890 */ /* 0x000fd2000fffe03f */
[----:B--2---:R2:W-:Y:S01]  /*75a0*/  UTMASTG.4D [UR40], [UR4] ;  /* 0x00000028040073b5 */ /* 0x0045e20008018000 */
[----:B------:R0:W-:Y:S01]  /*75b0*/  UTMACMDFLUSH ;  /* 0x00000000000079b7 */ /* 0x0001e20000000000 */
[----:B--2---:R-:W-:-:S04]  /*75c0*/  DEPBAR.LE SB0, 0x1 ;  /* 0x000080400000791a */ /* 0x004fc80000000000 */
.L_x_66:
[----:B------:R-:W-:Y:S05]  /*75d0*/  BSYNC B0 ;  /* 0x0000000000007941 */ /* 0x000fea0003800000 */
.L_x_65:
[----:B------:R-:W-:Y:S01]  /*75e0*/  BAR.SYNC.DEFER_BLOCKING 0x1, 0x80 ;  /* 0x0042000000007b1d */ /* 0x000fe20000010000 */
[----:B-1----:R-:W-:Y:S02]  /*75f0*/  F2FP.BF16.F32.PACK_AB R8, R34, R39 ;  /* 0x000000272208723e */ /* 0x002fe400000010ff */
[----:B------:R-:W-:Y:S02]  /*7600*/  F2FP.BF16.F32.PACK_AB R9, R36, R41 ;  /* 0x000000292409723e */ /* 0x000fe400000010ff */
[----:B------:R-:W-:Y:S01]  /*7610*/  F2FP.BF16.F32.PACK_AB R10, R38, R43 ;  /* 0x0000002b260a723e */ /* 0x000fe200000010ff */
[----:B------:R-:W-:Y:S01]  /*7620*/  BSSY B0, `(.L_x_67) ;  /* 0x000001b000007945 */ /* 0x000fe20003800000 */
[----:B------:R-:W-:Y:S02]  /*7630*/  F2FP.BF16.F32.PACK_AB R11, R40, R45 ;  /* 0x0000002d280b723e */ /* 0x000fe400000010ff */
[----:B------:R-:W-:Y:S02]  /*7640*/  F2FP.BF16.F32.PACK_AB R20, R42, R47 ;  /* 0x0000002f2a14723e */ /* 0x000fe400000010ff */
[----:B------:R-:W-:-:S02]  /*7650*/  F2FP.BF16.F32.PACK_AB R21, R44, R49 ;  /* 0x000000312c15723e */ /* 0x000fc400000010ff */
[----:B------:R-:W-:Y:S02]  /*7660*/  F2FP.BF16.F32.PACK_AB R22, R46, R51 ;  /* 0x000000332e16723e */ /* 0x000fe400000010ff */
[----:B------:R-:W-:Y:S01]  /*7670*/  F2FP.BF16.F32.PACK_AB R23, R48, R53 ;  /* 0x000000353017723e */ /* 0x000fe200000010ff */
[----:B------:R1:W-:Y:S04]  /*7680*/  STSM.16.M88.4 [R19+0x1000], R4 ;  /* 0x0010000413007844 */ /* 0x0003e80000000200 */
[----:B------:R1:W-:Y:S01]  /*7690*/  STSM.16.M88.4 [R0+0x1000], R12 ;  /* 0x0010000c00007844 */ /* 0x0003e20000000200 */
        /* <DEDUP_REMOVED lines=11> */
[----:B------:R-:W-:Y:S01]  /*7750*/  UMOV UR41, 0x20 ;  /* 0x0000002000297882 */ /* 0x000fe20000000000 */
[----:B------:R-:W-:-:S04]  /*7760*/  UIADD3 UR4, UP0, UR4, 0x670, URZ ;  /* 0x0000067004047890 */ /* 0x000fc8000ff1e03f */
[----:B------:R-:W2:Y:S01]  /*7770*/  S2UR UR43, SR_CTAID.Y ;  /* 0x00000000002b79c3 */ /* 0x000ea20000002600 */
[----:B------:R-:W-:-:S05]  /*7780*/  UIADD3.X UR5, URZ, UR5, URZ, UP0, !UPT ;  /* 0x000000053f057290 */ /* 0x000fca00087fe43f */
[----:B------:R-:W-:-:S09]  /*7790*/  UIADD3 UR40, UR40, -0x1200, URZ ;  /* 0xffffee0028287890 */ /* 0x000fd2000fffe03f */
[----:B--2---:R2:W-:Y:S01]  /*77a0*/  UTMASTG.4D [UR40], [UR4] ;  /* 0x00000028040073b5 */ /* 0x0045e20008018000 */
[----:B------:R0:W-:Y:S01]  /*77b0*/  UTMACMDFLUSH ;  /* 0x00000000000079b7 */ /* 0x0001e20000000000 */
[----:B--2---:R-:W-:-:S04]  /*77c0*/  DEPBAR.LE SB0, 0x1 ;  /* 0x000080400000791a */ /* 0x004fc80000000000 */
.L_x_68:
[----:B------:R-:W-:Y:S05]  /*77d0*/  BSYNC B0 ;  /* 0x0000000000007941 */ /* 0x000fea0003800000 */
.L_x_67:
[----:B------:R-:W-:Y:S06]  /*77e0*/  BAR.SYNC.DEFER_BLOCKING 0x1, 0x80 ;  /* 0x0042000000007b1d */ /* 0x000fec0000010000 */
[----:B------:R-:W-:Y:S01]  /*77f0*/  BSSY B0, `(.L_x_69) ;  /* 0x0000016000007945 */ /* 0x000fe20003800000 */
[----:B------:R2:W-:Y:S04]  /*7800*/  STSM.16.M88.4 [R19], R8 ;  /* 0x0000000813007844 */ /* 0x0005e80000000200 */
[----:B------:R2:W-:Y:S01]  /*7810*/  STSM.16.M88.4 [R0], R20 ;  /* 0x0000001400007844 */ /* 0x0005e20000000200 */
[----:B------:R-:W-:Y:S01]  /*7820*/  @!PT LDS RZ, [RZ] ;  /* 0x00000000fffff984 */ /* 0x000fe20000000800 */
[----:B------:R-:W-:Y:S01]  /*7830*/  @!PT LDS RZ, [RZ] ;  /* 0x00000000fffff984 */ /* 0x000fe20000000800 */
[----:B------:R-:W-:Y:S01]  /*7840*/  @!PT LDS RZ, [RZ] ;  /* 0x00000000fffff984 */ /* 0x000fe20000000800 */
[----:B------:R-:W-:Y:S01]  /*7850*/  @!PT LDS RZ, [RZ] ;  /* 0x00000000fffff984 */ /* 0x000fe20000000800 */
[----:B------:R3:W-:Y:S06]  /*7860*/  MEMBAR.ALL.CTA ;  /* 0x0000000000007992 */ /* 0x0007ec0000008000 */
[----:B---3--:R-:W3:Y:S02]  /*7870*/  FENCE.VIEW.ASYNC.S ;  /* 0x00000000000073c6 */ /* 0x008ee40000000000 */
[----:B---3--:R-:W-:Y:S06]  /*7880*/  BAR.SYNC.DEFER_BLOCKING 0x1, 0x80 ;  /* 0x0042000000007b1d */ /* 0x008fec0000010000 */
[----:B------:R-:W-:Y:S05]  /*7890*/  @P1 BRA `(.L_x_70) ;  /* 0x00000000002c1947 */ /* 0x000fea0003800000 */
[----:B------:R-:W-:Y:S01]  /*78a0*/  S2UR UR12, SR_CTAID.Z ;  /* 0x00000000000c79c3 */ /* 0x000fe20000002700 */
[----:B------:R-:W-:Y:S01]  /*78b0*/  R2UR UR8, R18 ;  /* 0x00000000120872ca */ /* 0x000fe200000e0000 */
[----:B------:R-:W-:Y:S01]  /*78c0*/  ULDC.64 UR4, c[0x0][0x198] ;  /* 0x0000660000047ab9 */ /* 0x000fe20000000a00 */
[----:B------:R-:W-:Y:S01]  /*78d0*/  UMOV UR9, 0x40 ;  /* 0x0000004000097882 */ /* 0x000fe20000000000 */
[----:B------:R-:W-:Y:S01]  /*78e0*/  UIADD3 UR4, UP0, UR4, 0x670, URZ ;  /* 0x0000067004047890 */ /* 0x000fe2000ff1e03f */
[----:B------:R-:W-:-:S03]  /*78f0*/  UMOV UR10, UR42 ;  /* 0x0000002a000a7c82 */ /* 0x000fc60008000000 */
[----:B------:R-:W3:Y:S01]  /*7900*/  S2UR UR11, SR_CTAID.Y ;  /* 0x00000000000b79c3 */ /* 0x000ee20000002600 */
[----:B------:R-:W-:-:S05]  /*7910*/  UIADD3.X UR5, URZ, UR5, URZ, UP0, !UPT ;  /* 0x000000053f057290 */ /* 0x000fca00087fe43f */
[----:B------:R-:W-:-:S09]  /*7920*/  UIADD3 UR8, UR8, -0x2200, URZ ;  /* 0xffffde0008087890 */ /* 0x000fd2000fffe03f */
[----:B---3--:R3:W-:Y:S02]  /*7930*/  UTMASTG.4D [UR8], [UR4] ;  /* 0x00000008040073b5 */ /* 0x0087e40008018000 */
[----:B---3--:R0:W-:Y:S02]  /*7940*/  UTMACMDFLUSH ;  /* 0x00000000000079b7 */ /* 0x0081e40000000000 */
.L_x_70:
[----:B------:R-:W-:Y:S05]  /*7950*/  BSYNC B0 ;  /* 0x0000000000007941 */ /* 0x000fea0003800000 */
.L_x_69:
[----:B------:R-:W-:Y:S01]  /*7960*/  UIADD3 UR37, UR37, -0x1, URZ ;  /* 0xffffffff25257890 */ /* 0x000fe2000fffe03f */
[----:B------:R-:W-:-:S04]  /*7970*/  DEPBAR.LE SB0, 0x0 ;  /* 0x000080000000791a */ /* 0x000fc80000000000 */
[----:B------:R-:W-:-:S04]  /*7980*/  USHF.L.U32 UR4, UR37, 0x3, URZ ;  /* 0x0000000325047899 */ /* 0x000fc8000800063f */
[----:B------:R-:W-:-:S04]  /*7990*/  ULOP3.LUT UR4, UR4, 0x8, URZ, 0xe2, !UPT ;  /* 0x0000000804047892 */ /* 0x000fc8000f8ee23f */
[----:B------:R-:W-:-:S06]  /*79a0*/  ULOP3.LUT UR4, UR4, 0x18, URZ, 0x3c, !UPT ;  /* 0x0000001804047892 */ /* 0x000fcc000f8e3c3f */
[----:B-12---:R-:W-:-:S04]  /*79b0*/  MOV R0, UR4 ;  /* 0x0000000400007c02 */ /* 0x006fc80008000f00 */
[----:B------:R-:W-:Y:S01]  /*79c0*/  SYNCS.ARRIVE.TRANS64.A1T0 RZ, [R0+UR36+0x15090], RZ ;  /* 0x015090ff00ff79a7 */ /* 0x000fe20008100024 */
[----:B------:R-:W-:Y:S05]  /*79d0*/  EXIT ;  /* 0x000000000000794d */ /* 0x000fea0003800000 */
.L_x_6:
[----:B------:R-:W-:-:S08]  /*79e0*/  UISETP.NE.AND UP0, UPT, UR5, 0x1, UPT ;  /* 0x000000010500788c */ /* 0x000fd0000bf05270 */
[----:B------:R-:W1:-:S00]  /*79f0*/  USETMAXREG.DEALLOC.CTAPOOL 0x18 ;  /* 0x00000018000079c8 */ /* 0x000e4000080e0500 */
[----:B------:R-:W-:-:S13]  /*7a00*/  PLOP3.LUT P0, PT, PT, PT, UP0, 0x80, 0x0 ;  /* 0x000000000000781c */ /* 0x000fda0003f0f008 */
[----:B------:R-:W-:Y:S05]  /*7a10*/  @P0 EXIT ;  /* 0x000000000000094d */ /* 0x000fea0003800000 */
[----:B------:R-:W2:Y:S01]  /*7a20*/  S2UR UR11, SR_CTAID.X ;  /* 0x00000000000b79c3 */ /* 0x000ea20000002500 */
[----:B------:R-:W-:Y:S01]  /*7a30*/  ELECT P3, URZ, PT ;  /* 0x00000000003f782f */ /* 0x000fe20003860000 */
[----:B------:R-:W-:Y:S01]  /*7a40*/  BSSY B0, `(.L_x_71) ;  /* 0x0000035000007945 */ /* 0x000fe20003800000 */
[----:B-1----:R-:W-:Y:S01]  /*7a50*/  MOV R2, RZ ;  /* 0x000000ff00027202 */ /* 0x002fe20000000f00 */
[----:B------:R-:W-:Y:S01]  /*7a60*/  IMAD.MOV.U32 R8, RZ, RZ, RZ ;  /* 0x000000ffff087224 */ /* 0x000fe200078e00ff */
[----:B------:R-:W-:-:S03]  /*7a70*/  MOV R4, RZ ;  /* 0x000000ff00047202 */ /* 0x000fc60000000f00 */
[----:B------:R-:W1:Y:S08]  /*7a80*/  S2UR UR36, SR_CTAID.Y ;  /* 0x00000000002479c3 */ /* 0x000e700000002600 */
[----:B------:R-:W3:Y:S01]  /*7a90*/  S2UR UR37, SR_CTAID.Z ;  /* 0x00000000002579c3 */ /* 0x000ee20000002700 */
[----:B--2---:R-:W-:Y:S01]  /*7aa0*/  USHF.L.U32 UR11, UR11, 0x7, URZ ;  /* 0x000000070b0b7899 */ /* 0x004fe2000800063f */
[----:B------:R-:W-:Y:S11]  /*7ab0*/  @!P3 BRA `(.L_x_72) ;  /* 0x0000000000b4b947 */ /* 0x000ff60003800000 */
[----:B------:R-:W2:Y:S01]  /*7ac0*/  S2R R4, SR_CgaCtaId ;  /* 0x0000000000047919 */ /* 0x000ea20000008800 */
[----:B------:R-:W-:Y:S02]  /*7ad0*/  MOV R3, 0x400 ;  /* 0x0000040000037802 */ /* 0x000fe40000000f00 */
[----:B------:R-:W-:Y:S02]  /*7ae0*/  MOV R5, 0x1 ;  /* 0x0000000100057802 */ /* 0x000fe40000000f00 */
[----:B--2---:R-:W-:Y:S02]  /*7af0*/  LEA R4, R4, R3, 0x18 ;  /* 0x0000000304047211 */ /* 0x004fe400078ec0ff */
[----:B------:R-:W-:-:S04]  /*7b00*/  SHF.L.U32 R3, R5, 0x1f, RZ ;  /* 0x0000001f05037819 */ /* 0x000fc800000006ff */
[----:B------:R-:W2:Y:S02]  /*7b10*/  SYNCS.PHASECHK.TRANS64.TRYWAIT P0, [R4+URZ+0x15060], R3 ;  /* 0x01506003040075a7 */ /* 0x000ea4000800017f */
[----:B--2---:R-:W-:Y:S05]  /*7b20*/  @!P0 BRA `(.L_x_73) ;  /* 0x0000001400d88947 */ /* 0x004fea0003800000 */
.L_x_110:
[----:B------:R-:W-:Y:S01]  /*7b30*/  ULOP3.LUT UR5, UR4, 0x2, URZ, 0xfc, !UPT ;  /* 0x0000000204057892 */ /* 0x000fe2000f8efc3f */
[----:B--2---:R-:W-:-:S03]  /*7b40*/  @P2 IMAD.MOV.U32 R3, RZ, RZ, 0x3000 ;  /* 0x00003000ff032424 */ /* 0x004fc600078e00ff */
[----:B------:R-:W-:Y:S01]  /*7b50*/  UPRMT UR5, UR5, 0x9910, URZ ;  /* 0x0000991005057896 */ /* 0x000fe2000800003f */
[----:B------:R2:W-:Y:S03]  /*7b60*/  @P2 SYNCS.ARRIVE.TRANS64 RZ, [R4+URZ+0x15050], R3 ;  /* 0x0150500304ff29a7 */ /* 0x0005e6000800003f */
[----:B------:R-:W-:-:S06]  /*7b70*/  UISETP.NE.AND UP0, UPT, UR5, 0x2, UPT ;  /* 0x000000020500788c */ /* 0x000fcc000bf05270 */
[----:B------:R-:W-:-:S13]  /*7b80*/  PLOP3.LUT P0, PT, PT, PT, UP0, 0x80, 0x0 ;  /* 0x000000000000781c */ /* 0x000fda0003f0f008 */
[----:B--2---:R-:W-:Y:S05]  /*7b90*/  @P0 BRA `(.L_x_74) ;  /* 0x0000000000040947 */ /* 0x004fea0003800000 */
[----:B-1-3--:R-:W-:Y:S01]  /*7ba0*/  BPT.TRAP 0x1 ;  /* 0x000000040000795c */ /* 0x00afe20000300000 */
.L_x_74:
[----:B------:R-:W-:-:S04]  /*7bb0*/  LOP3.LUT P0, RZ, R0, 0x1f, RZ, 0xc0, !PT ;  /* 0x0000001f00ff7812 */ /* 0x000fc8000780c0ff */
[----:B------:R-:W-:-:S13]  /*7bc0*/  PLOP3.LUT P0, PT, P0, P2, PT, 0x2a, 0x0 ;  /* 0x000000000000781c */ /* 0x000fda0000704572 */
[----:B------:R-:W-:Y:S05]  /*7bd0*/  @P0 BRA `(.L_x_75) ;  /* 0x0000000000040947 */ /* 0x000fea0003800000 */
[----:B-1-3--:R-:W-:Y:S01]  /*7be0*/  BPT.TRAP 0x1 ;  /* 0x000000040000795c */ /* 0x00afe20000300000 */
.L_x_75:
[----:B------:R-:W-:Y:S01]  /*7bf0*/  R2UR UR8, R4 ;  /* 0x00000000040872ca */ /* 0x000fe200000e0000 */
[----:B------:R-:W-:Y:S01]  /*7c00*/  ULDC.64 UR6, c[0x0][0x198] ;  /* 0x0000660000067ab9 */ /* 0x000fe20000000a00 */
[----:B------:R-:W-:Y:S01]  /*7c10*/  UMOV UR14, 0x0 ;  /* 0x00000000000e7882 */ /* 0x000fe20000000000 */
[----:B------:R-:W-:Y:S01]  /*7c20*/  UIADD3 UR6, UP0, UR6, 0xf0, URZ ;  /* 0x000000f006067890 */ /* 0x000fe2000ff1e03f */
[----:B------:R-:W-:Y:S01]  /*7c30*/  MOV R8, 0x40 ;  /* 0x0000004000087802 */ /* 0x000fe20000000f00 */
[----:B------:R-:W-:Y:S01]  /*7c40*/  UMOV UR15, 0x10000000 ;  /* 0x10000000000f7882 */ /* 0x000fe20000000000 */
[----:B------:R-:W-:Y:S01]  /*7c50*/  UMOV UR10, URZ ;  /* 0x0000003f000a7c82 */ /* 0x000fe20008000000 */
[----:B------:R-:W-:Y:S01]  /*7c60*/  UIADD3.X UR7, URZ, UR7, URZ, UP0, !UPT ;  /* 0x000000073f077290 */ /* 0x000fe200087fe43f */
[----:B------:R-:W-:Y:S01]  /*7c70*/  MOV R4, 0x1 ;  /* 0x0000000100047802 */ /* 0x000fe20000000f00 */
[----:B-1----:R-:W-:Y:S01]  /*7c80*/  UMOV UR12, UR36 ;  /* 0x00000024000c7c82 */ /* 0x002fe20008000000 */
[----:B---3--:R-:W-:Y:S01]  /*7c90*/  UMOV UR13, UR37 ;  /* 0x00000025000d7c82 */ /* 0x008fe20008000000 */
[----:B------:R-:W-:Y:S01]  /*7ca0*/  UMOV UR18, 0x20 ;  /* 0x0000002000127882 */ /* 0x000fe20000000000 */
[----:B------:R-:W-:Y:S01]  /*7cb0*/  UMOV UR19, UR11 ;  /* 0x0000000b00137c82 */ /* 0x000fe20008000000 */
[----:B------:R-:W-:-:S02]  /*7cc0*/  UIADD3 UR9, UR8, 0x15050, URZ ;  /* 0x0001505008097890 */ /* 0x000fc4000fffe03f */
[----:B------:R-:W-:Y:S02]  /*7cd0*/  UIADD3 UR16, UR8, 0x1000, URZ ;  /* 0x0000100008107890 */ /* 0x000fe4000fffe03f */
[----:B------:R-:W-:Y:S01]  /*7ce0*/  UIADD3 UR32, UR8, 0x2000, URZ ;  /* 0x0000200008207890 */ /* 0x000fe2000fffe03f */
[----:B------:R-:W-:Y:S01]  /*7cf0*/  UMOV UR20, UR36 ;  /* 0x0000002400147c82 */ /* 0x000fe20008000000 */
[----:B------:R-:W-:Y:S01]  /*7d00*/  UMOV UR21, UR37 ;  /* 0x0000002500157c82 */ /* 0x000fe20008000000 */
[----:B------:R-:W-:Y:S01]  /*7d10*/  UMOV UR17, UR9 ;  /* 0x0000000900117c82 */ /* 0x000fe20008000000 */
[----:B------:R-:W-:Y:S01]  /*7d20*/  UMOV UR34, 0x40 ;  /* 0x0000004000227882 */ /* 0x000fe20000000000 */
[----:B------:R-:W-:Y:S01]  /*7d30*/  UMOV UR35, UR11 ;  /* 0x0000000b00237c82 */ /* 0x000fe20008000000 */
[----:B------:R-:W-:Y:S01]  /*7d40*/  UMOV UR33, UR9 ;  /* 0x0000000900217c82 */ /* 0x000fe20008000000 */
[----:B------:R2:W-:Y:S01]  /*7d50*/  UTMALDG.4D [UR8], [UR6], desc[UR14] ;  /* 0x00000e08060075b4 */ /* 0x0005e20008019000 */
[----:B------:R2:W-:Y:S01]  /*7d60*/  UTMALDG.4D [UR16], [UR6], desc[UR14] ;  /* 0x00000e10060075b4 */ /* 0x0005e20008019000 */
[----:B------:R2:W-:Y:S02]  /*7d70*/  UTMALDG.4D [UR32], [UR6], desc[UR14] ;  /* 0x00000e20060075b4 */ /* 0x0005e40008019000 */
[----:B--2---:R-:W-:Y:S01]  /*7d80*/  NOP ;  /* 0x0000000000007918 */ /* 0x004fe20000000000 */
.L_x_72:
[----:B-1-3--:R-:W-:Y:S05]  /*7d90*/  BSYNC B0 ;  /* 0x0000000000007941 */ /* 0x00afea0003800000 */
.L_x_71:
[----:B------:R-:W1:Y:S01]  /*7da0*/  LDC R3, c[0x0][0x28c] ;  /* 0x0000a300ff037b82 */ /* 0x000e620000000800 */
[----:B------:R-:W-:Y:S01]  /*7db0*/  BSSY B0, `(.L_x_76) ;  /* 0x0000031000007945 */ /* 0x000fe20003800000 */
[----:B-1----:R-:W-:-:S13]  /*7dc0*/  ISETP.GT.AND P4, PT, R3, RZ, P3 ;  /* 0x000000ff0300720c */ /* 0x002fda0001f84270 */
[----:B------:R-:W-:Y:S05]  /*7dd0*/  @!P4 BRA `(.L_x_77) ;  /* 0x0000000000b8c947 */ /* 0x000fea0003800000 */
[----:B------:R-:W1:Y:S01]  /*7de0*/  S2R R5, SR_CgaCtaId ;  /* 0x0000000000057919 */ /* 0x000e620000008800 */
[----:B------:R-:W-:-:S04]  /*7df0*/  MOV R2, 0x400 ;  /* 0x0000040000027802 */ /* 0x000fc80000000f00 */
[----:B-1----:R-:W-:Y:S01]  /*7e00*/  LEA R2, R5, R2, 0x18 ;  /* 0x0000000205027211 */ /* 0x002fe200078ec0ff */
[----:B------:R-:W-:-:S05]  /*7e10*/  IMAD.MOV.U32 R5, RZ, RZ, 0x1 ;  /* 0x00000001ff057424 */ /* 0x000fca00078e00ff */
[----:B------:R-:W-:-:S04]  /*7e20*/  SHF.L.U32 R5, R5, 0x1f, RZ ;  /* 0x0000001f05057819 */ /* 0x000fc800000006ff */
[----:B------:R-:W1:Y:S02]  /*7e30*/  SYNCS.PHASECHK.TRANS64.TRYWAIT P0, [R2+URZ+0x15028], R5 ;  /* 0x01502805020075a7 */ /* 0x000e64000800017f */
[----:B-1----:R-:W-:Y:S05]  /*7e40*/  @!P0 BRA `(.L_x_78) ;  /* 0x0000001400248947 */ /* 0x002fea0003800000 */
.L_x_111:
[----:B------:R-:W-:Y:S01]  /*7e50*/  ULOP3.LUT UR5, UR4, 0x2, URZ, 0xfc, !UPT ;  /* 0x0000000204057892 */ /* 0x000fe2000f8efc3f */
[----:B-1----:R-:W-:-:S03]  /*7e60*/  @P2 MOV R5, 0x3000 ;  /* 0x0000300000052802 */ /* 0x002fc60000000f00 */
[----:B------:R-:W-:Y:S01]  /*7e70*/  UPRMT UR5, UR5, 0x9910, URZ ;  /* 0x0000991005057896 */ /* 0x000fe2000800003f */
[----:B------:R1:W-:Y:S03]  /*7e80*/  @P2 SYNCS.ARRIVE.TRANS64 RZ, [R2+URZ+0x15000], R5 ;  /* 0x0150000502ff29a7 */ /* 0x0003e6000800003f */
[----:B------:R-:W-:-:S06]  /*7e90*/  UISETP.NE.AND UP0, UPT, UR5, 0x2, UPT ;  /* 0x000000020500788c */ /* 0x000fcc000bf05270 */
[----:B------:R-:W-:-:S13]  /*7ea0*/  PLOP3.LUT P0, PT, PT, PT, UP0, 0x80, 0x0 ;  /* 0x000000000000781c */ /* 0x000fda0003f0f008 */
[----:B-1----:R-:W-:Y:S05]  /*7eb0*/  @P0 BRA `(.L_x_79) ;  /* 0x0000000000040947 */ /* 0x002fea0003800000 */
[----:B------:R-:W-:Y:S01]  /*7ec0*/  BPT.TRAP 0x1 ;  /* 0x000000040000795c */ /* 0x000fe20000300000 */
.L_x_79:
[----:B------:R-:W-:-:S04]  /*7ed0*/  LOP3.LUT P0, RZ, R0, 0x1f, RZ, 0xc0, !PT ;  /* 0x0000001f00ff7812 */ /* 0x000fc8000780c0ff */
[----:B------:R-:W-:-:S13]  /*7ee0*/  PLOP3.LUT P0, PT, P0, P2, PT, 0x2a, 0x0 ;  /* 0x000000000000781c */ /* 0x000fda0000704572 */
[----:B------:R-:W-:Y:S05]  /*7ef0*/  @P0 BRA `(.L_x_80) ;  /* 0x0000000000040947 */ /* 0x000fea0003800000 */
[----:B------:R-:W-:Y:S01]  /*7f00*/  BPT.TRAP 0x1 ;  /* 0x000000040000795c */ /* 0x000fe20000300000 */
.L_x_80:
[----:B------:R-:W-:Y:S01]  /*7f10*/  R2UR UR16, R2 ;  /* 0x00000000021072ca */ /* 0x000fe200000e0000 */
[----:B------:R-:W-:Y:S01]  /*7f20*/  ULDC.64 UR6, c[0x0][0x198] ;  /* 0x0000660000067ab9 */ /* 0x000fe20000000a00 */
[----:B------:R-:W-:Y:S01]  /*7f30*/  UMOV UR35, URZ ;  /* 0x0000003f00237c82 */ /* 0x000fe20008000000 */
[----:B------:R-:W-:Y:S01]  /*7f40*/  UIADD3 UR6, UP0, UR6, 0x1f0, URZ ;  /* 0x000001f006067890 */ /* 0x000fe2000ff1e03f */
[----:B------:R-:W-:Y:S01]  /*7f50*/  MOV R2, 0x1 ;  /* 0x0000000100027802 */ /* 0x000fe20000000f00 */
[----:B------:R-:W-:Y:S01]  /*7f60*/  UMOV UR8, 0x0 ;  /* 0x0000000000087882 */ /* 0x000fe20000000000 */
[----:B------:R-:W-:Y:S01]  /*7f70*/  UMOV UR9, 0x10000000 ;  /* 0x1000000000097882 */ /* 0x000fe20000000000 */
[----:B------:R-:W-:Y:S01]  /*7f80*/  UIADD3.X UR7, URZ, UR7, URZ, UP0, !UPT ;  /* 0x000000073f077290 */ /* 0x000fe200087fe43f */
[----:B------:R-:W-:Y:S01]  /*7f90*/  UMOV UR34, URZ ;  /* 0x0000003f00227c82 */ /* 0x000fe20008000000 */
[----:B------:R-:W-:Y:S01]  /*7fa0*/  UMOV UR26, 0x20 ;  /* 0x00000020001a7882 */ /* 0x000fe20000000000 */
[----:B------:R-:W-:Y:S01]  /*7fb0*/  UMOV UR28, UR36 ;  /* 0x00000024001c7c82 */ /* 0x000fe20008000000 */
[----:B------:R-:W-:-:S02]  /*7fc0*/  UMOV UR29, UR37 ;  /* 0x00000025001d7c82 */ /* 0x000fc40008000000 */
[----:B------:R-:W-:Y:S02]  /*7fd0*/  UIADD3 UR32, UR16, 0x6000, URZ ;  /* 0x0000600010207890 */ /* 0x000fe4000fffe03f */
[----:B------:R-:W-:Y:S02]  /*7fe0*/  UIADD3 UR33, UR16, 0x15000, URZ ;  /* 0x0001500010217890 */ /* 0x000fe4000fffe03f */
[----:B------:R-:W-:Y:S02]  /*7ff0*/  UIADD3 UR24, UR16, 0x7000, URZ ;  /* 0x0000700010187890 */ /* 0x000fe4000fffe03f */
[----:B------:R-:W-:Y:S01]  /*8000*/  UIADD3 UR16, UR16, 0x8000, URZ ;  /* 0x0000800010107890 */ /* 0x000fe2000fffe03f */
[----:B------:R-:W-:Y:S02]  /*8010*/  UMOV UR27, UR35 ;  /* 0x00000023001b7c82 */ /* 0x000fe40008000000 */
[----:B------:R-:W-:Y:S01]  /*8020*/  UMOV UR25, UR33 ;  /* 0x0000002100197c82 */ /* 0x000fe20008000000 */
[----:B------:R-:W-:Y:S01]  /*8030*/  UMOV UR18, 0x40 ;  /* 0x0000004000127882 */ /* 0x000fe20000000000 */
[----:B------:R-:W-:Y:S01]  /*8040*/  UMOV UR20, UR36 ;  /* 0x0000002400147c82 */ /* 0x000fe20008000000 */
[----:B------:R-:W-:Y:S01]  /*8050*/  UMOV UR21, UR37 ;  /* 0x0000002500157c82 */ /* 0x000fe20008000000 */
[----:B------:R-:W-:Y:S01]  /*8060*/  UMOV UR19, UR35 ;  /* 0x0000002300137c82 */ /* 0x000fe20008000000 */
[----:B------:R1:W-:Y:S01]  /*8070*/  UTMALDG.4D [UR32], [UR6], desc[UR8] ;  /* 0x00000820060075b4 */ /* 0x0003e20008019000 */
[----:B------:R-:W-:Y:S01]  /*8080*/  UMOV UR17, UR33 ;  /* 0x0000002100117c82 */ /* 0x000fe20008000000 */
[----:B------:R1:W-:Y:S01]  /*8090*/  UTMALDG.4D [UR24], [UR6], desc[UR8] ;  /* 0x00000818060075b4 */ /* 0x0003e20008019000 */
[----:B------:R1:W-:Y:S02]  /*80a0*/  UTMALDG.4D [UR16], [UR6], desc[UR8] ;  /* 0x00000810060075b4 */ /* 0x0003e40008019000 */
[----:B-1----:R-:W-:Y:S01]  /*80b0*/  NOP ;  /* 0x0000000000007918 */ /* 0x002fe20000000000 */
.L_x_77:
[----:B------:R-:W-:Y:S05]  /*80c0*/  BSYNC B0 ;  /* 0x0000000000007941 */ /* 0x000fea0003800000 */
.L_x_76:
[----:B------:R-:W-:Y:S04]  /*80d0*/  BSSY B0, `(.L_x_81) ;  /* 0x0000033000007945 */ /* 0x000fe80003800000 */
[----:B------:R-:W-:Y:S05]  /*80e0*/  @!P3 BRA `(.L_x_82) ;  /* 0x0000000000c4b947 */ /* 0x000fea0003800000 */
[----:B------:R-:W1:Y:S01]  /*80f0*/  S2R R6, SR_CgaCtaId ;  /* 0x0000000000067919 */ /* 0x000e620000008800 */
[----:B------:R-:W-:-:S04]  /*8100*/  MOV R5, 0x400 ;  /* 0x0000040000057802 */ /* 0x000fc80000000f00 */
[----:B-1----:R-:W-:Y:S01]  /*8110*/  LEA R7, R6, R5, 0x18 ;  /* 0x0000000506077211 */ /* 0x002fe200078ec0ff */
[----:B------:R-:W-:-:S03]  /*8120*/  IMAD.MOV.U32 R6, RZ, RZ, 0x1 ;  /* 0x00000001ff067424 */ /* 0x000fc600078e00ff */
[----:B------:R-:W-:Y:S02]  /*8130*/  LEA R5, R4, R7, 0x3 ;  /* 0x0000000704057211 */ /* 0x000fe400078e18ff */
[----:B------:R-:W-:-:S04]  /*8140*/  SHF.L.U32 R6, R6, 0x1f, RZ ;  /* 0x0000001f06067819 */ /* 0x000fc800000006ff */
[----:B------:R-:W1:Y:S02]  /*8150*/  SYNCS.PHASECHK.TRANS64.TRYWAIT P0, [R5+URZ+0x15060], R6 ;  /* 0x01506006050075a7 */ /* 0x000e64000800017f */
[----:B-1----:R-:W-:Y:S05]  /*8160*/  @!P0 BRA `(.L_x_83) ;  /* 0x0000001000708947 */ /* 0x002fea0003800000 */
.L_x_112:
        /* <DEDUP_REMOVED lines=8> */
.L_x_84:
[----:B------:R-:W-:-:S04]  /*81f0*/  LOP3.LUT P0, RZ, R0, 0x1f, RZ, 0xc0, !PT ;  /* 0x0000001f00ff7812 */ /* 0x000fc8000780c0ff */
[----:B------:R-:W-:-:S13]  /*8200*/  PLOP3.LUT P0, PT, P0, P2, PT, 0x2a, 0x0 ;  /* 0x000000000000781c */ /* 0x000fda0000704572 */
[----:B------:R-:W-:Y:S05]  /*8210*/  @P0 BRA `(.L_x_85) ;  /* 0x0000000000040947 */ /* 0x000fea0003800000 */
[----:B------:R-:W-:Y:S01]  /*8220*/  BPT.TRAP 0x1 ;  /* 0x000000040000795c */ /* 0x000fe20000300000 */
.L_x_85:
[----:B------:R-:W-:Y:S01]  /*8230*/  R2UR UR24, R4 ;  /* 0x00000000041872ca */ /* 0x000fe200000e0000 */
[----:B------:R-:W-:Y:S01]  /*8240*/  ULDC.64 UR6, c[0x0][0x198] ;  /* 0x0000660000067ab9 */ /* 0x000fe20000000a00 */
[----:B------:R-:W-:Y:S01]  /*8250*/  R2UR UR5, R7 ;  /* 0x00000000070572ca */ /* 0x000fe200000e0000 */
[----:B------:R-:W-:Y:S01]  /*8260*/  UIADD3 UR6, UP0, UR6, 0xf0, URZ ;  /* 0x000000f006067890 */ /* 0x000fe2000ff1e03f */
[----:B------:R-:W-:Y:S01]  /*8270*/  R2UR UR27, R8 ;  /* 0x00000000081b72ca */ /* 0x000fe200000e0000 */
[----:B------:R-:W-:Y:S01]  /*8280*/  UMOV UR8, 0x0 ;  /* 0x0000000000087882 */ /* 0x000fe20000000000 */
[----:B------:R-:W-:Y:S01]  /*8290*/  R2UR UR25, R5 ;  /* 0x00000000051972ca */ /* 0x000fe200000e0000 */
[----:B------:R-:W-:Y:S01]  /*82a0*/  UIADD3.X UR7, URZ, UR7, URZ, UP0, !UPT ;  /* 0x000000073f077290 */ /* 0x000fe200087fe43f */
[----:B------:R-:W-:Y:S01]  /*82b0*/  UMOV UR9, 0x10000000 ;  /* 0x1000000000097882 */ /* 0x000fe20000000000 */
[----:B------:R-:W-:Y:S01]  /*82c0*/  UMOV UR26, URZ ;  /* 0x0000003f001a7c82 */ /* 0x000fe20008000000 */
[----:B------:R-:W-:Y:S01]  /*82d0*/  UMOV UR28, UR36 ;  /* 0x00000024001c7c82 */ /* 0x000fe20008000000 */
[----:B------:R-:W-:Y:S01]  /*82e0*/  UMOV UR29, UR37 ;  /* 0x00000025001d7c82 */ /* 0x000fe20008000000 */
[----:B------:R-:W-:Y:S01]  /*82f0*/  UMOV UR18, 0x20 ;  /* 0x0000002000127882 */ /* 0x000fe20000000000 */
[----:B------:R-:W-:-:S02]  /*8300*/  UMOV UR20, UR36 ;  /* 0x0000002400147c82 */ /* 0x000fc40008000000 */
[----:B------:R-:W-:Y:S02]  /*8310*/  UIMAD UR24, UR24, 0x3000, UR5 ;  /* 0x00003000181878a4 */ /* 0x000fe4000f8e0205 */
[----:B------:R-:W-:Y:S02]  /*8320*/  UIADD3 UR27, UR11, UR27, URZ ;  /* 0x0000001b0b1b7290 */ /* 0x000fe4000fffe03f */
[----:B------:R-:W-:Y:S02]  /*8330*/  UIADD3 UR25, UR25, 0x15050, URZ ;  /* 0x0001505019197890 */ /* 0x000fe4000fffe03f */
[----:B------:R-:W-:Y:S02]  /*8340*/  UIADD3 UR16, UR24, 0x1000, URZ ;  /* 0x0000100018107890 */ /* 0x000fe4000fffe03f */
[----:B------:R-:W-:Y:S01]  /*8350*/  UIADD3 UR32, UR24, 0x2000, URZ ;  /* 0x0000200018207890 */ /* 0x000fe2000fffe03f */
[----:B------:R-:W-:Y:S02]  /*8360*/  UMOV UR21, UR37 ;  /* 0x0000002500157c82 */ /* 0x000fe40008000000 */
[----:B------:R-:W-:Y:S01]  /*8370*/  UMOV UR17, UR25 ;  /* 0x0000001900117c82 */ /* 0x000fe20008000000 */
[----:B------:R-:W-:Y:S01]  /*8380*/  UMOV UR19, UR27 ;  /* 0x0000001b00137c82 */ /* 0x000fe20008000000 */
[----:B------:R-:W-:Y:S01]  /*8390*/  UMOV UR34, 0x40 ;  /* 0x0000004000227882 */ /* 0x000fe20000000000 */
[----:B------:R-:W-:Y:S01]  /*83a0*/  UMOV UR33, UR25 ;  /* 0x0000001900217c82 */ /* 0x000fe20008000000 */
[----:B------:R1:W-:Y:S01]  /*83b0*/  UTMALDG.4D [UR24], [UR6], desc[UR8] ;  /* 0x00000818060075b4 */ /* 0x0003e20008019000 */
[----:B------:R-:W-:Y:S01]  /*83c0*/  UMOV UR35, UR27 ;  /* 0x0000001b00237c82 */ /* 0x000fe20008000000 */
[----:B------:R1:W-:Y:S01]  /*83d0*/  UTMALDG.4D [UR16], [UR6], desc[UR8] ;  /* 0x00000810060075b4 */ /* 0x0003e20008019000 */
[----:B------:R1:W-:Y:S02]  /*83e0*/  UTMALDG.4D [UR32], [UR6], desc[UR8] ;  /* 0x00000820060075b4 */ /* 0x0003e40008019000 */
[----:B-1----:R-:W-:Y:S01]  /*83f0*/  NOP ;  /* 0x0000000000007918 */ /* 0x002fe20000000000 */
.L_x_82:
[----:B------:R-:W-:Y:S05]  /*8400*/  BSYNC B0 ;  /* 0x0000000000007941 */ /* 0x000fea0003800000 */
.L_x_81:
[----:B------:R-:W-:Y:S01]  /*8410*/  BSSY B0, `(.L_x_86) ;  /* 0x0000035000007945 */ /* 0x000fe20003800000 */
[----:B------:R-:W-:-:S03]  /*8420*/  IMAD.MOV.U32 R8, RZ, RZ, RZ ;  /* 0x000000ffff087224 */ /* 0x000fc600078e00ff */
[----:B------:R-:W-:Y:S05]  /*8430*/  @!P4 BRA `(.L_x_87) ;  /* 0x0000000000c8c947 */ /* 0x000fea0003800000 */
[----:B------:R-:W1:Y:S01]  /*8440*/  S2R R5, SR_CgaCtaId ;  /* 0x0000000000057919 */ /* 0x000e620000008800 */
[----:B------:R-:W-:Y:S02]  /*8450*/  MOV R4, 0x400 ;  /* 0x0000040000047802 */ /* 0x000fe40000000f00 */
[----:B------:R-:W-:-:S04]  /*8460*/  MOV R7, 0x1 ;  /* 0x0000000100077802 */ /* 0x000fc80000000f00 */
[----:B------:R-:W-:Y:S02]  /*8470*/  SHF.L.U32 R7, R7, 0x1f, RZ ;  /* 0x0000001f07077819 */ /* 0x000fe400000006ff */
[----:B-1----:R-:W-:-:S04]  /*8480*/  LEA R5, R5, R4, 0x18 ;  /* 0x0000000405057211 */ /* 0x002fc800078ec0ff */
[----:B------:R-:W-:-:S04]  /*8490*/  LEA R4, R2, R5, 0x3 ;  /* 0x0000000502047211 */ /* 0x000fc800078e18ff */
[----:B------:R-:W1:Y:S02]  /*84a0*/  SYNCS.PHASECHK.TRANS64.TRYWAIT P0, [R4+URZ+0x15028], R7 ;  /* 0x01502807040075a7 */ /* 0x000e64000800017f */
[----:B-1----:R-:W-:Y:S05]  /*84b0*/  @!P0 BRA `(.L_x_88) ;  /* 0x0000000c00b08947 */ /* 0x002fea0003800000 */
.L_x_113:
[----:B------:R-:W-:Y:S01]  /*84c0*/  ULOP3.LUT UR5, UR4, 0x2, URZ, 0xfc, !UPT ;  /* 0x0000000204057892 */ /* 0x000fe2000f8efc3f */
[----:B-1----:R-:W-:-:S03]  /*84d0*/  @P2 IMAD.MOV.U32 R7, RZ, RZ, 0x3000 ;  /* 0x00003000ff072424 */ /* 0x002fc600078e00ff */
[----:B------:R-:W-:Y:S01]  /*84e0*/  UPRMT UR5, UR5, 0x9910, URZ ;  /* 0x0000991005057896 */ /* 0x000fe2000800003f */
[----:B------:R1:W-:Y:S03]  /*84f0*/  @P2 SYNCS.ARRIVE.TRANS64 RZ, [R4+URZ+0x15000], R7 ;  /* 0x0150000704ff29a7 */ /* 0x0003e6000800003f */
[----:B------:R-:W-:-:S06]  /*8500*/  UISETP.NE.AND UP0, UPT, UR5, 0x2, UPT ;  /* 0x000000020500788c */ /* 0x000fcc000bf05270 */
[----:B------:R-:W-:-:S13]  /*8510*/  PLOP3.LUT P0, PT, PT, PT, UP0, 0x80, 0x0 ;  /* 0x000000000000781c */ /* 0x000fda0003f0f008 */
[----:B-1----:R-:W-:Y:S05]  /*8520*/  @P0 BRA `(.L_x_89) ;  /* 0x0000000000040947 */ /* 0x002fea0003800000 */
[----:B------:R-:W-:Y:S01]  /*8530*/  BPT.TRAP 0x1 ;  /* 0x000000040000795c */ /* 0x000fe20000300000 */
.L_x_89:
[----:B------:R-:W-:-:S04]  /*8540*/  LOP3.LUT P0, RZ, R0, 0x1f, RZ, 0xc0, !PT ;  /* 0x0000001f00ff7812 */ /* 0x000fc8000780c0ff */
[----:B------:R-:W-:-:S13]  /*8550*/  PLOP3.LUT P0, PT, P0, P2, PT, 0x2a, 0x0 ;  /* 0x000000000000781c */ /* 0x000fda0000704572 */
[----:B------:R-:W-:Y:S05]  /*8560*/  @P0 BRA `(.L_x_90) ;  /* 0x0000000000040947 */ /* 0x000fea0003800000 */
[----:B------:R-:W-:Y:S01]  /*8570*/  BPT.TRAP 0x1 ;  /* 0x000000040000795c */ /* 0x000fe20000300000 */
.L_x_90:
[----:B------:R-:W-:Y:S01]  /*8580*/  IMAD R5, R2, 0x3000, R5 ;  /* 0x0000300002057824 */ /* 0x000fe200078e0205 */
[----:B------:R-:W-:Y:S01]  /*8590*/  R2UR UR25, R4 ;  /* 0x00000000041972ca */ /* 0x000fe200000e0000 */
[----:B------:R-:W-:Y:S01]  /*85a0*/  ULDC.64 UR6, c[0x0][0x198] ;  /* 0x0000660000067ab9 */ /* 0x000fe20000000a00 */
[----:B------:R-:W-:Y:S01]  /*85b0*/  UMOV UR27, URZ ;  /* 0x0000003f001b7c82 */ /* 0x000fe20008000000 */
[----:B------:R-:W-:Y:S01]  /*85c0*/  UIADD3 UR6, UP0, UR6, 0x2f0, URZ ;  /* 0x000002f006067890 */ /* 0x000fe2000ff1e03f */
[----:B------:R-:W-:Y:S01]  /*85d0*/  R2UR UR32, R5 ;  /* 0x00000000052072ca */ /* 0x000fe200000e0000 */
[----:B------:R-:W-:Y:S01]  /*85e0*/  UMOV UR8, 0x0 ;  /* 0x0000000000087882 */ /* 0x000fe20000000000 */
[----:B------:R-:W-:Y:S01]  /*85f0*/  UMOV UR9, 0x10000000 ;  /* 0x1000000000097882 */ /* 0x000fe20000000000 */
[----:B------:R-:W-:Y:S01]  /*8600*/  UIADD3.X UR7, URZ, UR7, URZ, UP0, !UPT ;  /* 0x000000073f077290 */ /* 0x000fe200087fe43f */
[----:B------:R-:W-:Y:S01]  /*8610*/  IADD3 R2, R2, 0x1, RZ ;  /* 0x0000000102027810 */ /* 0x000fe20007ffe0ff */
[----:B------:R-:W-:Y:S01]  /*8620*/  UMOV UR26, URZ ;  /* 0x0000003f001a7c82 */ /* 0x000fe20008000000 */
[----:B------:R-:W-:Y:S01]  /*8630*/  UMOV UR28, UR36 ;  /* 0x00000024001c7c82 */ /* 0x000fe20008000000 */
[----:B------:R-:W-:Y:S01]  /*8640*/  UMOV UR29, UR37 ;  /* 0x00000025001d7c82 */ /* 0x000fe20008000000 */
[----:B------:R-:W-:Y:S01]  /*8650*/  UMOV UR18, 0x20 ;  /* 0x0000002000127882 */ /* 0x000fe20000000000 */
[----:B------:R-:W-:Y:S01]  /*8660*/  UIADD3 UR25, UR25, 0x15000, URZ ;  /* 0x0001500019197890 */ /* 0x000fe2000fffe03f */
[----:B------:R-:W-:Y:S01]  /*8670*/  MOV R8, 0x1 ;  /* 0x0000000100087802 */ /* 0x000fe20000000f00 */
[----:B------:R-:W-:Y:S01]  /*8680*/  UMOV UR20, UR36 ;  /* 0x0000002400147c82 */ /* 0x000fe20008000000 */
[----:B------:R-:W-:Y:S01]  /*8690*/  UMOV UR21, UR37 ;  /* 0x0000002500157c82 */ /* 0x000fe20008000000 */
[----:B------:R-:W-:-:S02]  /*86a0*/  UIADD3 UR24, UR32, 0x6000, URZ ;  /* 0x0000600020187890 */ /* 0x000fc4000fffe03f */
[----:B------:R-:W-:Y:S02]  /*86b0*/  UIADD3 UR16, UR32, 0x7000, URZ ;  /* 0x0000700020107890 */ /* 0x000fe4000fffe03f */
[----:B------:R-:W-:Y:S01]  /*86c0*/  UIADD3 UR32, UR32, 0x8000, URZ ;  /* 0x0000800020207890 */ /* 0x000fe2000fffe03f */
[----:B------:R-:W-:Y:S01]  /*86d0*/  UMOV UR19, UR27 ;  /* 0x0000001b00137c82 */ /* 0x000fe20008000000 */
[----:B------:R-:W-:Y:S01]  /*86e0*/  UMOV UR17, UR25 ;  /* 0x0000001900117c82 */ /* 0x000fe20008000000 */
[----:B------:R-:W-:Y:S01]  /*86f0*/  UMOV UR34, 0x40 ;  /* 0x0000004000227882 */ /* 0x000fe20000000000 */
[----:B------:R-:W-:Y:S01]  /*8700*/  UMOV UR35, UR27 ;  /* 0x0000001b00237c82 */ /* 0x000fe20008000000 */
[----:B------:R1:W-:Y:S01]  /*8710*/  UTMALDG.4D [UR24], [UR6], desc[UR8] ;  /* 0x00000818060075b4 */ /* 0x0003e20008019000 */
[----:B------:R-:W-:Y:S01]  /*8720*/  UMOV UR33, UR25 ;  /* 0x0000001900217c82 */ /* 0x000fe20008000000 */
[----:B------:R1:W-:Y:S02]  /*8730*/  UTMALDG.4D [UR16], [UR6], desc[UR8] ;  /* 0x00000810060075b4 */ /* 0x0003e40008019000 */
[----:B------:R1:W-:Y:S02]  /*8740*/  UTMALDG.4D [UR32], [UR6], desc[UR8] ;  /* 0x00000820060075b4 */ /* 0x0003e40008019000 */
[----:B-1----:R-:W-:Y:S01]  /*8750*/  NOP ;  /* 0x0000000000007918 */ /* 0x002fe20000000000 */
.L_x_87:
[----:B------:R-:W-:Y:S05]  /*8760*/  BSYNC B0 ;  /* 0x0000000000007941 */ /* 0x000fea0003800000 */
.L_x_86:
[----:B------:R-:W-:-:S13]  /*8770*/  ISETP.GE.AND P0, PT, R3, 0x41, PT ;  /* 0x000000410300780c */ /* 0x000fda0003f06270 */
[----:B------:R-:W-:Y:S05]  /*8780*/  @!P0 EXIT ;  /* 0x000000000000894d */ /* 0x000fea0003800000 */
[----:B------:R-:W-:Y:S01]  /*8790*/  VIADD R3, R3, 0x3f ;  /* 0x0000003f03037836 */ /* 0x000fe20000000000 */
[----:B------:R-:W-:Y:S01]  /*87a0*/  LOP3.LUT P0, RZ, R0, 0x1f, RZ, 0xc0, !PT ;  /* 0x0000001f00ff7812 */ /* 0x000fe2000780c0ff */
[----:B------:R-:W-:Y:S03]  /*87b0*/  BSSY B0, `(.L_x_91) ;  /* 0x0000076000007945 */ /* 0x000fe60003800000 */
[----:B------:R-:W-:Y:S02]  /*87c0*/  SHF.R.S32.HI R0, RZ, 0x1f, R3 ;  /* 0x0000001fff007819 */ /* 0x000fe40000011403 */
[----:B------:R-:W-:Y:S02]  /*87d0*/  PLOP3.LUT P0, PT, P0, P2, PT, 0x2a, 0x0 ;  /* 0x000000000000781c */ /* 0x000fe40000704572 */
[----:B------:R-:W-:Y:S02]  /*87e0*/  LEA.HI R0, R0, R3, RZ, 0x6 ;  /* 0x0000000300007211 */ /* 0x000fe400078f30ff */
[----:B------:R-:W-:-:S02]  /*87f0*/  MOV R3, UR4 ;  /* 0x0000000400037c02 */ /* 0x000fc40008000f00 */
[----:B------:R-:W-:Y:S02]  /*8800*/  SHF.R.S32.HI R4, RZ, 0x6, R0 ;  /* 0x00000006ff047819 */ /* 0x000fe40000011400 */
[----:B------:R-:W-:Y:S01]  /*8810*/  LOP3.LUT R0, R3, 0x2, RZ, 0xfc, !PT ;  /* 0x0000000203007812 */ /* 0x000fe200078efcff */
[----:B------:R-:W-:Y:S01]  /*8820*/  IMAD.MOV.U32 R3, RZ, RZ, 0x1 ;  /* 0x00000001ff037424 */ /* 0x000fe200078e00ff */
[----:B------:R-:W-:-:S07]  /*8830*/  SHF.L.U32 R4, R4, 0x1, RZ ;  /* 0x0000000104047819 */ /* 0x000fce00000006ff */
.L_x_102:
[----:B------:R-:W-:Y:S04]  /*8840*/  BSSY B1, `(.L_x_92) ;  /* 0x0000033000017945 */ /* 0x000fe80003800000 */
[----:B------:R-:W-:Y:S05]  /*8850*/  @!P3 BRA `(.L_x_93) ;  /* 0x0000000000c4b947 */ /* 0x000fea0003800000 */
[----:B------:R-:W1:Y:S01]  /*8860*/  S2R R6, SR_CgaCtaId ;  /* 0x0000000000067919 */ /* 0x000e620000008800 */
[----:B------:R-:W-:-:S04]  /*8870*/  MOV R5, 0x400 ;  /* 0x0000040000057802 */ /* 0x000fc80000000f00 */
[----:B-1----:R-:W-:Y:S02]  /*8880*/  LEA R7, R6, R5, 0x18 ;  /* 0x0000000506077211 */ /* 0x002fe400078ec0ff */
[----:B------:R-:W-:Y:S02]  /*8890*/  SHF.L.U32 R5, R3, 0x1f, RZ ;  /* 0x0000001f03057819 */ /* 0x000fe400000006ff */
[----:B------:R-:W-:-:S04]  /*88a0*/  LEA R6, R2, R7, 0x3 ;  /* 0x0000000702067211 */ /* 0x000fc800078e18ff */
[----:B------:R-:W1:Y:S02]  /*88b0*/  SYNCS.PHASECHK.TRANS64.TRYWAIT P4, [R6+URZ+0x15028], R5 ;  /* 0x01502805060075a7 */ /* 0x000e64000808017f */
[----:B-1----:R-:W-:Y:S05]  /*88c0*/  @!P4 BRA `(.L_x_94) ;  /* 0x0000000800c0c947 */ /* 0x002fea0003800000 */
.L_x_114:
[----:B-1----:R-:W-:-:S04]  /*88d0*/  @P2 MOV R5, 0x3000 ;  /* 0x0000300000052802 */ /* 0x002fc80000000f00 */
[----:B------:R1:W-:Y:S02]  /*88e0*/  @P2 SYNCS.ARRIVE.TRANS64 RZ, [R6+URZ+0x15000], R5 ;  /* 0x0150000506ff29a7 */ /* 0x0003e4000800003f */
[----:B-1----:R-:W-:-:S04]  /*88f0*/  PRMT R5, R0, 0x9910, RZ ;  /* 0x0000991000057816 */ /* 0x002fc800000000ff */
[----:B------:R-:W-:-:S13]  /*8900*/  ISETP.NE.AND P4, PT, R5, 0x2, PT ;  /* 0x000000020500780c */ /* 0x000fda0003f85270 */
[----:B------:R-:W-:Y:S05]  /*8910*/  @P4 BRA `(.L_x_95) ;  /* 0x0000000000044947 */ /* 0x000fea0003800000 */
[----:B------:R-:W-:Y:S01]  /*8920*/  BPT.TRAP 0x1 ;  /* 0x000000040000795c */ /* 0x000fe20000300000 */
.L_x_95:
[----:B------:R-:W-:Y:S05]  /*8930*/  @P0 BRA `(.L_x_96) ;  /* 0x0000000000040947 */ /* 0x000fea0003800000 */
[----:B------:R-:W-:Y:S01]  /*8940*/  BPT.TRAP 0x1 ;  /* 0x000000040000795c */ /* 0x000fe20000300000 */
.L_x_96:
[----:B------:R-:W-:Y:S01]  /*8950*/  IMAD R7, R2, 0x3000, R7 ;  /* 0x0000300002077824 */ /* 0x000fe200078e0207 */
[----:B------:R-:W-:Y:S01]  /*8960*/  R2UR UR33, R6 ;  /* 0x00000000062172ca */ /* 0x000fe200000e0000 */
[----:B------:R-:W-:Y:S01]  /*8970*/  ULDC.64 UR6, c[0x0][0x198] ;  /* 0x0000660000067ab9 */ /* 0x000fe20000000a00 */
[----:B------:R-:W-:Y:S01]  /*8980*/  R2UR UR35, R8 ;  /* 0x00000000082372ca */ /* 0x000fe200000e0000 */
[----:B------:R-:W-:Y:S01]  /*8990*/  UIADD3 UR6, UP0, UR6, 0x1f0, URZ ;  /* 0x000001f006067890 */ /* 0x000fe2000ff1e03f */
[----:B------:R-:W-:Y:S01]  /*89a0*/  R2UR UR16, R7 ;  /* 0x00000000071072ca */ /* 0x000fe200000e0000 */
[----:B------:R-:W-:Y:S01]  /*89b0*/  UMOV UR8, 0x0 ;  /* 0x0000000000087882 */ /* 0x000fe20000000000 */
[----:B------:R-:W-:Y:S01]  /*89c0*/  UMOV UR9, 0x10000000 ;  /* 0x1000000000097882 */ /* 0x000fe20000000000 */
[----:B------:R-:W-:Y:S01]  /*89d0*/  UIADD3.X UR7, URZ, UR7, URZ, UP0, !UPT ;  /* 0x000000073f077290 */ /* 0x000fe200087fe43f */
[----:B------:R-:W-:Y:S01]  /*89e0*/  VIADD R5, R2, 0x1 ;  /* 0x0000000102057836 */ /* 0x000fe20000000000 */
[----:B------:R-:W-:Y:S01]  /*89f0*/  UMOV UR34, URZ ;  /* 0x0000003f00227c82 */ /* 0x000fe20008000000 */
[----:B------:R-:W-:Y:S01]  /*8a00*/  UMOV UR26, 0x20 ;  /* 0x00000020001a7882 */ /* 0x000fe20000000000 */
[----:B------:R-:W-:Y:S01]  /*8a10*/  UMOV UR28, UR36 ;  /* 0x00000024001c7c82 */ /* 0x000fe20008000000 */
[----:B------:R-:W-:Y:S01]  /*8a20*/  UMOV UR29, UR37 ;  /* 0x00000025001d7c82 */ /* 0x000fe20008000000 */
[----:B------:R-:W-:Y:S01]  /*8a30*/  UIADD3 UR33, UR33, 0x15000, URZ ;  /* 0x0001500021217890 */ /* 0x000fe2000fffe03f */
[----:B------:R-:W-:Y:S01]  /*8a40*/  ISETP.NE.AND P4, PT, R5, 0x5, PT ;  /* 0x000000050500780c */ /* 0x000fe20003f85270 */
[----:B------:R-:W-:-:S02]  /*8a50*/  USHF.L.U32 UR35, UR35, 0x6, URZ ;  /* 0x0000000623237899 */ /* 0x000fc4000800063f */
[----:B------:R-:W-:Y:S01]  /*8a60*/  UIADD3 UR32, UR16, 0x6000, URZ ;  /* 0x0000600010207890 */ /* 0x000fe2000fffe03f */
[----:B------:R-:W-:Y:S01]  /*8a70*/  SEL R2, RZ, 0x1, P4 ;  /* 0x00000001ff027807 */ /* 0x000fe20002000000 */
[----:B------:R-:W-:Y:S02]  /*8a80*/  UIADD3 UR24, UR16, 0x7000, URZ ;  /* 0x0000700010187890 */ /* 0x000fe4000fffe03f */
[----:B------:R-:W-:Y:S01]  /*8a90*/  UIADD3 UR16, UR16, 0x8000, URZ ;  /* 0x0000800010107890 */ /* 0x000fe2000fffe03f */
[----:B------:R-:W-:Y:S01]  /*8aa0*/  LOP3.LUT R3, R3, R2, RZ, 0x3c, !PT ;  /* 0x0000000203037212 */ /* 0x000fe200078e3cff */
[----:B------:R-:W-:Y:S01]  /*8ab0*/  UMOV UR25, UR33 ;  /* 0x0000002100197c82 */ /* 0x000fe20008000000 */
[----:B------:R-:W-:Y:S01]  /*8ac0*/  UMOV UR27, UR35 ;  /* 0x00000023001b7c82 */ /* 0x000fe20008000000 */
[----:B------:R-:W-:Y:S01]  /*8ad0*/  UMOV UR18, 0x40 ;  /* 0x0000004000127882 */ /* 0x000fe20000000000 */
[----:B------:R-:W-:Y:S01]  /*8ae0*/  UMOV UR20, UR36 ;  /* 0x0000002400147c82 */ /* 0x000fe20008000000 */
[----:B------:R-:W-:Y:S01]  /*8af0*/  UMOV UR21, UR37 ;  /* 0x0000002500157c82 */ /* 0x000fe20008000000 */
[----:B------:R-:W-:Y:S01]  /*8b00*/  UMOV UR17, UR33 ;  /* 0x0000002100117c82 */ /* 0x000fe20008000000 */
[----:B------:R-:W-:Y:S01]  /*8b10*/  UMOV UR19, UR35 ;  /* 0x0000002300137c82 */ /* 0x000fe20008000000 */
[----:B------:R1:W-:Y:S01]  /*8b20*/  UTMALDG.4D [UR32], [UR6], desc[UR8] ;  /* 0x00000820060075b4 */ /* 0x0003e20008019000 */
[----:B------:R-:W-:Y:S01]  /*8b30*/  SEL R2, R5, RZ, P4 ;  /* 0x000000ff05027207 */ /* 0x000fe20002000000 */
[----:B------:R1:W-:Y:S01]  /*8b40*/  UTMALDG.4D [UR24], [UR6], desc[UR8] ;  /* 0x00000818060075b4 */ /* 0x0003e20008019000 */
[----:B------:R1:W-:Y:S02]  /*8b50*/  UTMALDG.4D [UR16], [UR6], desc[UR8] ;  /* 0x00000810060075b4 */ /* 0x0003e40008019000 */
[----:B-1----:R-:W-:-:S03]  /*8b60*/  NOP ;  /* 0x0000000000007918 */ /* 0x002fc60000000000 */
.L_x_93:
[----:B------:R-:W-:Y:S05]  /*8b70*/  BSYNC B1 ;  /* 0x0000000000017941 */ /* 0x000fea0003800000 */
.L_x_92:
[----:B------:R-:W-:Y:S01]  /*8b80*/  ISETP.LT.OR P4, PT, R4, 0x4, !P3 ;  /* 0x000000040400780c */ /* 0x000fe20005f81670 */
[----:B------:R-:W-:-:S12]  /*8b90*/  BSSY B1, `(.L_x_97) ;  /* 0x0000034000017945 */ /* 0x000fd80003800000 */
[----:B------:R-:W-:Y:S05]  /*8ba0*/  @P4 BRA `(.L_x_98) ;  /* 0x0000000000c84947 */ /* 0x000fea0003800000 */
[----:B------:R-:W1:Y:S01]  /*8bb0*/  S2R R6, SR_CgaCtaId ;  /* 0x0000000000067919 */ /* 0x000e620000008800 */
[----:B------:R-:W-:Y:S02]  /*8bc0*/  MOV R5, 0x400 ;  /* 0x0000040000057802 */ /* 0x000fe40000000f00 */
[----:B------:R-:W-:Y:S02]  /*8bd0*/  SHF.L.U32 R7, R3, 0x1f, RZ ;  /* 0x0000001f03077819 */ /* 0x000fe400000006ff */
[----:B-1----:R-:W-:-:S04]  /*8be0*/  LEA R5, R6, R5, 0x18 ;  /* 0x0000000506057211 */ /* 0x002fc800078ec0ff */
[----:B------:R-:W-:-:S04]  /*8bf0*/  LEA R6, R2, R5, 0x3 ;  /* 0x0000000502067211 */ /* 0x000fc800078e18ff */
[----:B------:R-:W1:Y:S02]  /*8c00*/  SYNCS.PHASECHK.TRANS64.TRYWAIT P4, [R6+URZ+0x15028], R7 ;  /* 0x01502807060075a7 */ /* 0x000e64000808017f */
[----:B-1----:R-:W-:Y:S05]  /*8c10*/  @!P4 BRA `(.L_x_99) ;  /* 0x000000080000c947 */ /* 0x002fea0003800000 */
.L_x_115:
[----:B-1----:R-:W-:-:S04]  /*8c20*/  @P1 MOV R7, 0x3000 ;  /* 0x0000300000071802 */ /* 0x002fc80000000f00 */
[----:B------:R1:W-:Y:S02]  /*8c30*/  @P1 SYNCS.ARRIVE.TRANS64 RZ, [R6+URZ+0x15000], R7 ;  /* 0x0150000706ff19a7 */ /* 0x0003e4000800003f */
[----:B-1----:R-:W-:-:S04]  /*8c40*/  PRMT R7, R0, 0x9910, RZ ;  /* 0x0000991000077816 */ /* 0x002fc800000000ff */
[----:B------:R-:W-:-:S13]  /*8c50*/  ISETP.NE.AND P4, PT, R7, 0x2, PT ;  /* 0x000000020700780c */ /* 0x000fda0003f85270 */
[----:B------:R-:W-:Y:S05]  /*8c60*/  @P4 BRA `(.L_x_100) ;  /* 0x0000000000044947 */ /* 0x000fea0003800000 */
[----:B------:R-:W-:Y:S01]  /*8c70*/  BPT.TRAP 0x1 ;  /* 0x000000040000795c */ /* 0x000fe20000300000 */
.L_x_100:
[----:B------:R-:W-:Y:S05]  /*8c80*/  @P0 BRA `(.L_x_101) ;  /* 0x0000000000040947 */ /* 0x000fea0003800000 */
[----:B------:R-:W-:Y:S01]  /*8c90*/  BPT.TRAP 0x1 ;  /* 0x000000040000795c */ /* 0x000fe20000300000 */
.L_x_101:
        /* <DEDUP_REMOVED lines=16> */
[----:B------:R-:W-:Y:S01]  /*8da0*/  USHF.L.U32 UR35, UR35, 0x6, URZ ;  /* 0x0000000623237899 */ /* 0x000fe2000800063f */
[----:B------:R-:W-:Y:S01]  /*8db0*/  IADD3 R8, R8, 0x1, RZ ;  /* 0x0000000108087810 */ /* 0x000fe20007ffe0ff */
[----:B------:R-:W-:Y:S01]  /*8dc0*/  UIADD3 UR32, UR16, 0x6000, URZ ;  /* 0x0000600010207890 */ /* 0x000fe2000fffe03f */
[----:B------:R-:W-:Y:S01]  /*8dd0*/  SEL R6, RZ, 0x1, P4 ;  /* 0x00000001ff067807 */ /* 0x000fe20002000000 */
[----:B------:R-:W-:Y:S01]  /*8de0*/  UIADD3 UR24, UR16, 0x7000, URZ ;  /* 0x0000700010187890 */ /* 0x000fe2000fffe03f */
[----:B------:R-:W-:Y:S01]  /*8df0*/  SEL R2, R2, RZ, P4 ;  /* 0x000000ff02027207 */ /* 0x000fe20002000000 */
        /* <DEDUP_REMOVED lines=13> */
.L_x_98:
[----:B------:R-:W-:Y:S05]  /*8ed0*/  BSYNC B1 ;  /* 0x0000000000017941 */ /* 0x000fea0003800000 */
.L_x_97:
[C---:B------:R-:W-:Y:S02]  /*8ee0*/  ISETP.GT.AND P4, PT, R4.reuse, 0x4, PT ;  /* 0x000000040400780c */ /* 0x040fe40003f84270 */
[----:B------:R-:W-:-:S11]  /*8ef0*/  IADD3 R4, R4, -0x2, RZ ;  /* 0xfffffffe04047810 */ /* 0x000fd60007ffe0ff */
[----:B------:R-:W-:Y:S05]  /*8f00*/  @P4 BRA `(.L_x_102) ;  /* 0xfffffff8004c4947 */ /* 0x000fea000383ffff */
[----:B------:R-:W-:Y:S05]  /*8f10*/  BSYNC B0 ;  /* 0x0000000000007941 */ /* 0x000fea0003800000 */
.L_x_91:
[----:B------:R-:W-:Y:S05]  /*8f20*/  EXIT ;  /* 0x000000000000794d */ /* 0x000fea0003800000 */
.L_x_15:
[----:B--2---:R-:W-:-:S04]  /*8f30*/  IMAD.U32 R3, RZ, RZ, UR8 ;  /* 0x00000008ff037e24 */ /* 0x004fc8000f8e00ff */
[----:B------:R2:W3:Y:S03]  /*8f40*/  SYNCS.PHASECHK.TRANS64.TRYWAIT P1, [R3+URZ+0x15050], R2 ;  /* 0x01505002030075a7 */ /* 0x0004e6000802017f */
[----:B---3--:R-:W-:Y:S05]  /*8f50*/  @!P1 NANOSLEEP.SYNCS 0x989680 ;  /* 0x009896800000995d */ /* 0x008fea0003900000 */
[----:B------:R-:W3:Y:S02]  /*8f60*/  @!P1 SYNCS.PHASECHK.TRANS64 P1, [R3+URZ+0x15050], R2 ;  /* 0x01505002030095a7 */ /* 0x000ee4000802007f */
[----:B---3--:R-:W-:Y:S05]  /*8f70*/  @!P1 BRA `(.L_x_15) ;  /* 0xfffffffc00ec9947 */ /* 0x008fea000383ffff */
[----:B------:R-:W-:Y:S05]  /*8f80*/  BRA `(.L_x_103) ;  /* 0xffffff7c00907947 */ /* 0x000fea000383ffff */
.L_x_17:
[----:B--2---:R-:W-:-:S04]  /*8f90*/  MOV R2, UR36 ;  /* 0x0000002400027c02 */ /* 0x004fc80008000f00 */
[----:B------:R2:W3:Y:S03]  /*8fa0*/  SYNCS.PHASECHK.TRANS64.TRYWAIT P1, [R2+URZ+0x15000], R7 ;  /* 0x01500007020075a7 */ /* 0x0004e6000802017f */
[----:B---3--:R-:W-:Y:S05]  /*8fb0*/  @!P1 NANOSLEEP.SYNCS 0x989680 ;  /* 0x009896800000995d */ /* 0x008fea0003900000 */
[----:B------:R-:W3:Y:S02]  /*8fc0*/  @!P1 SYNCS.PHASECHK.TRANS64 P1, [R2+URZ+0x15000], R7 ;  /* 0x01500007020095a7 */ /* 0x000ee4000802007f */
[----:B---3--:R-:W-:Y:S05]  /*8fd0*/  @!P1 BRA `(.L_x_17) ;  /* 0xfffffffc00ec9947 */ /* 0x008fea000383ffff */
[----:B------:R-:W-:Y:S05]  /*8fe0*/  BRA `(.L_x_104) ;  /* 0xffffff7c00987947 */ /* 0x000fea000383ffff */
.L_x_18:
[----:B--2---:R-:W-:-:S04]  /*8ff0*/  MOV R3, UR32 ;  /* 0x0000002000037c02 */ /* 0x004fc80008000f00 */
[----:B------:R2:W3:Y:S03]  /*9000*/  SYNCS.PHASECHK.TRANS64.TRYWAIT P1, [R3+URZ+-0x8], R2 ;  /* 0xfffff802030075a7 */ /* 0x0004e6000802017f */
[----:B---3--:R-:W-:Y:S05]  /*9010*/  @!P1 NANOSLEEP.SYNCS 0x989680 ;  /* 0x009896800000995d */ /* 0x008fea0003900000 */
[----:B------:R-:W3:Y:S02]  /*9020*/  @!P1 SYNCS.PHASECHK.TRANS64 P1, [R3+URZ+-0x8], R2 ;  /* 0xfffff802030095a7 */ /* 0x000ee4000802007f */
[----:B---3--:R-:W-:Y:S05]  /*9030*/  @!P1 BRA `(.L_x_18) ;  /* 0xfffffffc00ec9947 */ /* 0x008fea000383ffff */
[----:B------:R-:W-:Y:S05]  /*9040*/  BRA `(.L_x_105) ;  /* 0xffffff7c00947947 */ /* 0x000fea000383ffff */
.L_x_20:
[----:B--2---:R-:W-:-:S04]  /*9050*/  IMAD.U32 R8, RZ, RZ, UR36 ;  /* 0x00000024ff087e24 */ /* 0x004fc8000f8e00ff */
[----:B------:R2:W3:Y:S03]  /*9060*/  SYNCS.PHASECHK.TRANS64.TRYWAIT P1, [R8+URZ+0x15008], R7 ;  /* 0x01500807080075a7 */ /* 0x0004e6000802017f */
[----:B---3--:R-:W-:Y:S05]  /*9070*/  @!P1 NANOSLEEP.SYNCS 0x989680 ;  /* 0x009896800000995d */ /* 0x008fea0003900000 */
[----:B------:R-:W3:Y:S02]  /*9080*/  @!P1 SYNCS.PHASECHK.TRANS64 P1, [R8+URZ+0x15008], R7 ;  /* 0x01500807080095a7 */ /* 0x000ee4000802007f */
[----:B---3--:R-:W-:Y:S05]  /*9090*/  @!P1 BRA `(.L_x_20) ;  /* 0xfffffffc00ec9947 */ /* 0x008fea000383ffff */
[----:B------:R-:W-:Y:S05]  /*90a0*/  BRA `(.L_x_106) ;  /* 0xffffff9400587947 */ /* 0x000fea000383ffff */
.L_x_25:
[----:B--2---:R-:W-:-:S04]  /*90b0*/  MOV R5, UR10 ;  /* 0x0000000a00057c02 */ /* 0x004fc80008000f00 */
[----:B------:R2:W3:Y:S03]  /*90c0*/  SYNCS.PHASECHK.TRANS64.TRYWAIT P2, [R5+URZ+0x15000], R4 ;  /* 0x01500004050075a7 */ /* 0x0004e6000804017f */
[----:B---3--:R-:W-:Y:S05]  /*90d0*/  @!P2 NANOSLEEP.SYNCS 0x989680 ;  /* 0x009896800000a95d */ /* 0x008fea0003900000 */
[----:B------:R-:W3:Y:S02]  /*90e0*/  @!P2 SYNCS.PHASECHK.TRANS64 P2, [R5+URZ+0x15000], R4 ;  /* 0x015000040500a5a7 */ /* 0x000ee4000804007f */
[----:B---3--:R-:W-:Y:S05]  /*90f0*/  @!P2 BRA `(.L_x_25) ;  /* 0xfffffffc00eca947 */ /* 0x008fea000383ffff */
[----:B------:R-:W-:Y:S05]  /*9100*/  BRA `(.L_x_107) ;  /* 0xffffff9800147947 */ /* 0x000fea000383ffff */
.L_x_29:
[----:B-1----:R-:W-:-:S04]  /*9110*/  MOV R9, UR7 ;  /* 0x0000000700097c02 */ /* 0x002fc80008000f00 */
[----:B------:R1:W2:Y:S03]  /*9120*/  SYNCS.PHASECHK.TRANS64.TRYWAIT P2, [R9+URZ+0x15000], R10 ;  /* 0x0150000a090075a7 */ /* 0x0002a6000804017f */
[----:B--2---:R-:W-:Y:S05]  /*9130*/  @!P2 NANOSLEEP.SYNCS 0x989680 ;  /* 0x009896800000a95d */ /* 0x004fea0003900000 */
[----:B------:R-:W2:Y:S02]  /*9140*/  @!P2 SYNCS.PHASECHK.TRANS64 P2, [R9+URZ+0x15000], R10 ;  /* 0x0150000a0900a5a7 */ /* 0x000ea4000804007f */
[----:B--2---:R-:W-:Y:S05]  /*9150*/  @!P2 BRA `(.L_x_29) ;  /* 0xfffffffc00eca947 */ /* 0x004fea000383ffff */
[----:B------:R-:W-:Y:S05]  /*9160*/  BRA `(.L_x_28) ;  /* 0xffffffac00947947 */ /* 0x000fea000383ffff */
.L_x_37:
[----:B--2---:R-:W-:-:S04]  /*9170*/  IMAD.U32 R5, RZ, RZ, UR10 ;  /* 0x0000000aff057e24 */ /* 0x004fc8000f8e00ff */
[----:B------:R2:W3:Y:S03]  /*9180*/  SYNCS.PHASECHK.TRANS64.TRYWAIT P2, [R5+URZ+0x15000], R4 ;  /* 0x01500004050075a7 */ /* 0x0004e6000804017f */
[----:B---3--:R-:W-:Y:S05]  /*9190*/  @!P2 NANOSLEEP.SYNCS 0x989680 ;  /* 0x009896800000a95d */ /* 0x008fea0003900000 */
[----:B------:R-:W3:Y:S02]  /*91a0*/  @!P2 SYNCS.PHASECHK.TRANS64 P2, [R5+URZ+0x15000], R4 ;  /* 0x015000040500a5a7 */ /* 0x000ee4000804007f */
[----:B---3--:R-:W-:Y:S05]  /*91b0*/  @!P2 BRA `(.L_x_37) ;  /* 0xfffffffc00eca947 */ /* 0x008fea000383ffff */
[----:B------:R-:W-:Y:S05]  /*91c0*/  BRA `(.L_x_108) ;  /* 0xffffffb0008c7947 */ /* 0x000fea000383ffff */
.L_x_41:
[----:B-1----:R-:W-:-:S04]  /*91d0*/  MOV R9, UR7 ;  /* 0x0000000700097c02 */ /* 0x002fc80008000f00 */
[----:B------:R1:W2:Y:S03]  /*91e0*/  SYNCS.PHASECHK.TRANS64.TRYWAIT P2, [R9+URZ+0x15000], R8 ;  /* 0x01500008090075a7 */ /* 0x0002a6000804017f */
[----:B--2---:R-:W-:Y:S05]  /*91f0*/  @!P2 NANOSLEEP.SYNCS 0x989680 ;  /* 0x009896800000a95d */ /* 0x004fea0003900000 */
[----:B------:R-:W2:Y:S02]  /*9200*/  @!P2 SYNCS.PHASECHK.TRANS64 P2, [R9+URZ+0x15000], R8 ;  /* 0x015000080900a5a7 */ /* 0x000ea4000804007f */
[----:B--2---:R-:W-:Y:S05]  /*9210*/  @!P2 BRA `(.L_x_41) ;  /* 0xfffffffc00eca947 */ /* 0x004fea000383ffff */
[----:B------:R-:W-:Y:S05]  /*9220*/  BRA `(.L_x_40) ;  /* 0xffffffcc00107947 */ /* 0x000fea000383ffff */
.L_x_57:
[----:B-1----:R-:W-:-:S04]  /*9230*/  MOV R3, UR32 ;  /* 0x0000002000037c02 */ /* 0x002fc80008000f00 */
[----:B------:R1:W2:Y:S03]  /*9240*/  SYNCS.PHASECHK.TRANS64.TRYWAIT P0, [R3+URZ+0x8], R0 ;  /* 0x00000800030075a7 */ /* 0x0002a6000800017f */
[----:B--2---:R-:W-:Y:S05]  /*9250*/  @!P0 NANOSLEEP.SYNCS 0x989680 ;  /* 0x009896800000895d */ /* 0x004fea0003900000 */
[----:B------:R-:W2:Y:S02]  /*9260*/  @!P0 SYNCS.PHASECHK.TRANS64 P0, [R3+URZ+0x8], R0 ;  /* 0x00000800030085a7 */ /* 0x000ea4000800007f */
[----:B--2---:R-:W-:Y:S05]  /*9270*/  @!P0 BRA `(.L_x_57) ;  /* 0xfffffffc00ec8947 */ /* 0x004fea000383ffff */
[----:B------:R-:W-:Y:S05]  /*9280*/  BRA `(.L_x_109) ;  /* 0xffffffd4006c7947 */ /* 0x000fea000383ffff */
.L_x_73:
[----:B--2---:R2:W4:Y:S02]  /*9290*/  SYNCS.PHASECHK.TRANS64.TRYWAIT P0, [R4+URZ+0x15060], R3 ;  /* 0x01506003040075a7 */ /* 0x004524000800017f */
[----:B----4-:R-:W-:Y:S05]  /*92a0*/  @!P0 NANOSLEEP.SYNCS 0x989680 ;  /* 0x009896800000895d */ /* 0x010fea0003900000 */
[----:B------:R-:W4:Y:S02]  /*92b0*/  @!P0 SYNCS.PHASECHK.TRANS64 P0, [R4+URZ+0x15060], R3 ;  /* 0x01506003040085a7 */ /* 0x000f24000800007f */
[----:B----4-:R-:W-:Y:S05]  /*92c0*/  @!P0 BRA `(.L_x_73) ;  /* 0xfffffffc00f08947 */ /* 0x010fea000383ffff */
[----:B------:R-:W-:Y:S05]  /*92d0*/  BRA `(.L_x_110) ;  /* 0xffffffe800147947 */ /* 0x000fea000383ffff */
.L_x_78:
[----:B-1----:R1:W2:Y:S02]  /*92e0*/  SYNCS.PHASECHK.TRANS64.TRYWAIT P0, [R2+URZ+0x15028], R5 ;  /* 0x01502805020075a7 */ /* 0x0022a4000800017f */
[----:B--2---:R-:W-:Y:S05]  /*92f0*/  @!P0 NANOSLEEP.SYNCS 0x989680 ;  /* 0x009896800000895d */ /* 0x004fea0003900000 */
[----:B------:R-:W2:Y:S02]  /*9300*/  @!P0 SYNCS.PHASECHK.TRANS64 P0, [R2+URZ+0x15028], R5 ;  /* 0x01502805020085a7 */ /* 0x000ea4000800007f */
[----:B--2---:R-:W-:Y:S05]  /*9310*/  @!P0 BRA `(.L_x_78) ;  /* 0xfffffffc00f08947 */ /* 0x004fea000383ffff */
[----:B------:R-:W-:Y:S05]  /*9320*/  BRA `(.L_x_111) ;  /* 0xffffffe800c87947 */ /* 0x000fea000383ffff */
.L_x_83:
[----:B-1----:R1:W2:Y:S02]  /*9330*/  SYNCS.PHASECHK.TRANS64.TRYWAIT P0, [R5+URZ+0x15060], R6 ;  /* 0x01506006050075a7 */ /* 0x0022a4000800017f */
[----:B--2---:R-:W-:Y:S05]  /*9340*/  @!P0 NANOSLEEP.SYNCS 0x989680 ;  /* 0x009896800000895d */ /* 0x004fea0003900000 */
[----:B------:R-:W2:Y:S02]  /*9350*/  @!P0 SYNCS.PHASECHK.TRANS64 P0, [R5+URZ+0x15060], R6 ;  /* 0x01506006050085a7 */ /* 0x000ea4000800007f */
[----:B--2---:R-:W-:Y:S05]  /*9360*/  @!P0 BRA `(.L_x_83) ;  /* 0xfffffffc00f08947 */ /* 0x004fea000383ffff */
[----:B------:R-:W-:Y:S05]  /*9370*/  BRA `(.L_x_112) ;  /* 0xffffffec007c7947 */ /* 0x000fea000383ffff */
.L_x_88:
[----:B-1----:R1:W2:Y:S02]  /*9380*/  SYNCS.PHASECHK.TRANS64.TRYWAIT P0, [R4+URZ+0x15028], R7 ;  /* 0x01502807040075a7 */ /* 0x0022a4000800017f */
[----:B--2---:R-:W-:Y:S05]  /*9390*/  @!P0 NANOSLEEP.SYNCS 0x989680 ;  /* 0x009896800000895d */ /* 0x004fea0003900000 */
[----:B------:R-:W2:Y:S02]  /*93a0*/  @!P0 SYNCS.PHASECHK.TRANS64 P0, [R4+URZ+0x15028], R7 ;  /* 0x01502807040085a7 */ /* 0x000ea4000800007f */
[----:B--2---:R-:W-:Y:S05]  /*93b0*/  @!P0 BRA `(.L_x_88) ;  /* 0xfffffffc00f08947 */ /* 0x004fea000383ffff */
[----:B------:R-:W-:Y:S05]  /*93c0*/  BRA `(.L_x_113) ;  /* 0xfffffff0003c7947 */ /* 0x000fea000383ffff */
.L_x_94:
[----:B-1----:R1:W2:Y:S02]  /*93d0*/  SYNCS.PHASECHK.TRANS64.TRYWAIT P4, [R6+URZ+0x15028], R5 ;  /* 0x01502805060075a7 */ /* 0x0022a4000808017f */
[----:B--2---:R-:W-:Y:S05]  /*93e0*/  @!P4 NANOSLEEP.SYNCS 0x989680 ;  /* 0x009896800000c95d */ /* 0x004fea0003900000 */
[----:B------:R-:W2:Y:S02]  /*93f0*/  @!P4 SYNCS.PHASECHK.TRANS64 P4, [R6+URZ+0x15028], R5 ;  /* 0x015028050600c5a7 */ /* 0x000ea4000808007f */
[----:B--2---:R-:W-:Y:S05]  /*9400*/  @!P4 BRA `(.L_x_94) ;  /* 0xfffffffc00f0c947 */ /* 0x004fea000383ffff */
[----:B------:R-:W-:Y:S05]  /*9410*/  BRA `(.L_x_114) ;  /* 0xfffffff4002c7947 */ /* 0x000fea000383ffff */
.L_x_99:
[----:B-1----:R1:W2:Y:S02]  /*9420*/  SYNCS.PHASECHK.TRANS64.TRYWAIT P4, [R6+URZ+0x15028], R7 ;  /* 0x01502807060075a7 */ /* 0x0022a4000808017f */
[----:B--2---:R-:W-:Y:S05]  /*9430*/  @!P4 NANOSLEEP.SYNCS 0x989680 ;  /* 0x009896800000c95d */ /* 0x004fea0003900000 */
[----:B------:R-:W2:Y:S02]  /*9440*/  @!P4 SYNCS.PHASECHK.TRANS64 P4, [R6+URZ+0x15028], R7 ;  /* 0x015028070600c5a7 */ /* 0x000ea4000808007f */
[----:B--2---:R-:W-:Y:S05]  /*9450*/  @!P4 BRA `(.L_x_99) ;  /* 0xfffffffc00f0c947 */ /* 0x004fea000383ffff */
[----:B------:R-:W-:Y:S05]  /*9460*/  BRA `(.L_x_115) ;  /* 0xfffffff400ec7947 */ /* 0x000fea000383ffff */
        .weak           $__internal_0_$__cuda_sm20_rcp_rn_f32_slowpath
        .type           $__internal_0_$__cuda_sm20_rcp_rn_f32_slowpath,@function
        .size           $__internal_0_$__cuda_sm20_rcp_rn_f32_slowpath,(.L_x_121 - $__internal_0_$__cuda_sm20_rcp_rn_f32_slowpath)
$__internal_0_$__cuda_sm20_rcp_rn_f32_slowpath:
[----:B------:R-:W-:Y:S01]  /*9470*/  IMAD.SHL.U32 R0, R2, 0x2, RZ ;  /* 0x0000000202007824 */ /* 0x000fe200078e00ff */
[----:B------:R-:W-:Y:S04]  /*9480*/  BSSY B2, `(.L_x_116) ;  /* 0x0000030000027945 */ /* 0x000fe80003800000 */
[----:B------:R-:W-:-:S04]  /*9490*/  SHF.R.U32.HI R18, RZ, 0x18, R0 ;  /* 0x00000018ff127819 */ /* 0x000fc80000011600 */
[----:B------:R-:W-:-:S13]  /*94a0*/  ISETP.NE.U32.AND P0, PT, R18, RZ, PT ;  /* 0x000000ff1200720c */ /* 0x000fda0003f05070 */
[----:B------:R-:W-:Y:S05]  /*94b0*/  @P0 BRA `(.L_x_117) ;  /* 0x0000000000280947 */ /* 0x000fea0003800000 */
[----:B------:R-:W-:-:S04]  /*94c0*/  SHF.L.U32 R0, R2, 0x1, RZ ;  /* 0x0000000102007819 */ /* 0x000fc800000006ff */
[----:B------:R-:W-:-:S13]  /*94d0*/  ISETP.NE.AND P0, PT, R0, RZ, PT ;  /* 0x000000ff0000720c */ /* 0x000fda0003f05270 */
[----:B------:R-:W-:Y:S01]  /*94e0*/  @P0 FFMA R10, R2, 1.84467440737095516160e+19, RZ ;  /* 0x5f800000020a0823 */ /* 0x000fe200000000ff */
[----:B------:R-:W-:Y:S08]  /*94f0*/  @!P0 MUFU.RCP R3, R2 ;  /* 0x0000000200038308 */ /* 0x000ff00000001000 */
[----:B------:R-:W1:Y:S02]  /*9500*/  @P0 MUFU.RCP R13, R10 ;  /* 0x0000000a000d0308 */ /* 0x000e640000001000 */
[----:B-1----:R-:W-:-:S04]  /*9510*/  @P0 FFMA R0, R10, R13, -1 ;  /* 0xbf8000000a000423 */ /* 0x002fc8000000000d */
[----:B------:R-:W-:-:S04]  /*9520*/  @P0 FADD.FTZ R0, -R0, -RZ ;  /* 0x800000ff00000221 */ /* 0x000fc80000010100 */
[----:B------:R-:W-:-:S04]  /*9530*/  @P0 FFMA R0, R13, R0, R13 ;  /* 0x000000000d000223 */ /* 0x000fc8000000000d */
[----:B------:R-:W-:Y:S01]  /*9540*/  @P0 FFMA R3, R0, 1.84467440737095516160e+19, RZ ;  /* 0x5f80000000030823 */ /* 0x000fe200000000ff */
[----:B------:R-:W-:Y:S06]  /*9550*/  BRA `(.L_x_118) ;  /* 0x0000000000887947 */ /* 0x000fec0003800000 */
.L_x_117:
[----:B------:R-:W-:-:S04]  /*9560*/  IADD3 R19, R18, -0xfd, RZ ;  /* 0xffffff0312137810 */ /* 0x000fc80007ffe0ff */
[----:B------:R-:W-:-:S13]  /*9570*/  ISETP.GT.U32.AND P0, PT, R19, 0x1, PT ;  /* 0x000000011300780c */ /* 0x000fda0003f04070 */
[----:B------:R-:W-:Y:S05]  /*9580*/  @P0 BRA `(.L_x_119) ;  /* 0x0000000000780947 */ /* 0x000fea0003800000 */
[----:B------:R-:W-:Y:S01]  /*9590*/  LOP3.LUT R0, R2, 0x7fffff, RZ, 0xc0, !PT ;  /* 0x007fffff02007812 */ /* 0x000fe200078ec0ff */
[----:B------:R-:W-:-:S03]  /*95a0*/  IMAD.MOV.U32 R14, RZ, RZ, 0x3 ;  /* 0x00000003ff0e7424 */ /* 0x000fc600078e00ff */
[----:B------:R-:W-:Y:S02]  /*95b0*/  LOP3.LUT R0, R0, 0x3f800000, RZ, 0xfc, !PT ;  /* 0x3f80000000007812 */ /* 0x000fe400078efcff */
[----:B------:R-:W-:Y:S02]  /*95c0*/  SHF.L.U32 R14, R14, R19, RZ ;  /* 0x000000130e0e7219 */ /* 0x000fe400000006ff */
[----:B------:R-:W1:Y:S02]  /*95d0*/  MUFU.RCP R3, R0 ;  /* 0x0000000000037308 */ /* 0x000e640000001000 */
[----:B-1----:R-:W-:-:S04]  /*95e0*/  FFMA R10, R0, R3, -1 ;  /* 0xbf800000000a7423 */ /* 0x002fc80000000003 */
[----:B------:R-:W-:-:S04]  /*95f0*/  FADD.FTZ R10, -R10, -RZ ;  /* 0x800000ff0a0a7221 */ /* 0x000fc80000010100 */
[CCC-:B------:R-:W-:Y:S01]  /*9600*/  FFMA.RM R12, R3.reuse, R10.reuse, R3.reuse ;  /* 0x0000000a030c7223 */ /* 0x1c0fe20000004003 */
[----:B------:R-:W-:-:S04]  /*9610*/  FFMA.RP R13, R3, R10, R3 ;  /* 0x0000000a030d7223 */ /* 0x000fc80000008003 */
[C---:B------:R-:W-:Y:S02]  /*9620*/  LOP3.LUT R3, R12.reuse, 0x7fffff, RZ, 0xc0, !PT ;  /* 0x007fffff0c037812 */ /* 0x040fe400078ec0ff */
[----:B------:R-:W-:Y:S02]  /*9630*/  FSETP.NEU.FTZ.AND P0, PT, R12, R13, PT ;  /* 0x0000000d0c00720b */ /* 0x000fe40003f1d000 */
[----:B------:R-:W-:Y:S02]  /*9640*/  LOP3.LUT R3, R3, 0x800000, RZ, 0xfc, !PT ;  /* 0x0080000003037812 */ /* 0x000fe400078efcff */
[----:B------:R-:W-:Y:S02]  /*9650*/  SEL R10, RZ, 0xffffffff, !P0 ;  /* 0xffffffffff0a7807 */ /* 0x000fe40004000000 */
[----:B------:R-:W-:Y:S02]  /*9660*/  LOP3.LUT R14, R14, R3, RZ, 0xc0, !PT ;  /* 0x000000030e0e7212 */ /* 0x000fe400078ec0ff */
[----:B------:R-:W-:-:S02]  /*9670*/  IADD3 R10, -R10, RZ, RZ ;  /* 0x000000ff0a0a7210 */ /* 0x000fc40007ffe1ff */
[-C--:B------:R-:W-:Y:S02]  /*9680*/  SHF.R.U32.HI R14, RZ, R19.reuse, R14 ;  /* 0x00000013ff0e7219 */ /* 0x080fe4000001160e */
[----:B------:R-:W-:Y:S02]  /*9690*/  LOP3.LUT P1, RZ, R10, R19, R3, 0xf8, !PT ;  /* 0x000000130aff7212 */ /* 0x000fe4000782f803 */
[C---:B------:R-:W-:Y:S02]  /*96a0*/  LOP3.LUT P0, RZ, R14.reuse, 0x1, RZ, 0xc0, !PT ;  /* 0x000000010eff7812 */ /* 0x040fe4000780c0ff */
[----:B------:R-:W-:-:S04]  /*96b0*/  LOP3.LUT P2, RZ, R14, 0x2, RZ, 0xc0, !PT ;  /* 0x000000020eff7812 */ /* 0x000fc8000784c0ff */
[----:B------:R-:W-:Y:S02]  /*96c0*/  PLOP3.LUT P0, PT, P0, P1, P2, 0xe0, 0x0 ;  /* 0x000000000000781c */ /* 0x000fe40000703c20 */
[----:B------:R-:W-:Y:S02]  /*96d0*/  LOP3.LUT P1, RZ, R2, 0x7fffff, RZ, 0xc0, !PT ;  /* 0x007fffff02ff7812 */ /* 0x000fe4000782c0ff */
[----:B------:R-:W-:-:S04]  /*96e0*/  SEL R0, RZ, 0x1, !P0 ;  /* 0x00000001ff007807 */ /* 0x000fc80004000000 */
[----:B------:R-:W-:-:S04]  /*96f0*/  IADD3 R0, -R0, RZ, RZ ;  /* 0x000000ff00007210 */ /* 0x000fc80007ffe1ff */
[----:B------:R-:W-:Y:S01]  /*9700*/  ISETP.GE.AND P0, PT, R0, RZ, PT ;  /* 0x000000ff0000720c */ /* 0x000fe20003f06270 */
[----:B------:R-:W-:-:S05]  /*9710*/  VIADD R0, R18, 0xffffff04 ;  /* 0xffffff0412007836 */ /* 0x000fca0000000000 */
[----:B------:R-:W-:-:S07]  /*9720*/  SHF.R.U32.HI R3, RZ, R0, R3 ;  /* 0x00000000ff037219 */ /* 0x000fce0000011603 */
[----:B------:R-:W-:-:S04]  /*9730*/  @!P0 IADD3 R3, R3, 0x1, RZ ;  /* 0x0000000103038810 */ /* 0x000fc80007ffe0ff */
[----:B------:R-:W-:-:S04]  /*9740*/  @!P1 SHF.L.U32 R3, R3, 0x1, RZ ;  /* 0x0000000103039819 */ /* 0x000fc800000006ff */
[----:B------:R-:W-:Y:S01]  /*9750*/  LOP3.LUT R3, R3, 0x80000000, R2, 0xf8, !PT ;  /* 0x8000000003037812 */ /* 0x000fe200078ef802 */
[----:B------:R-:W-:Y:S06]  /*9760*/  BRA `(.L_x_118) ;  /* 0x0000000000047947 */ /* 0x000fec0003800000 */
.L_x_119:
[----:B------:R1:W2:Y:S02]  /*9770*/  MUFU.RCP R3, R2 ;  /* 0x0000000200037308 */ /* 0x0002a40000001000 */
.L_x_118:
[----:B------:R-:W-:Y:S05]  /*9780*/  BSYNC B2 ;  /* 0x0000000000027941 */ /* 0x000fea0003800000 */
.L_x_116:
[----:B--2---:R-:W-:Y:S01]  /*9790*/  IMAD.MOV.U32 R0, RZ, RZ, R3 ;  /* 0x000000ffff007224 */ /* 0x004fe200078e0003 */
[----:B-1----:R-:W-:Y:S02]  /*97a0*/  MOV R2, R15 ;  /* 0x0000000f00027202 */ /* 0x002fe40000000f00 */
[----:B------:R-:W-:-:S04]  /*97b0*/  MOV R3, 0x0 ;  /* 0x0000000000037802 */ /* 0x000fc80000000f00 */
[----:B------:R-:W-:Y:S05]  /*97c0*/  RET.REL.NODEC R2 `(_ZN7cutlass13device_kernelINS_4fmha6kernel28FmhaKernelTmaWarpSpecializedINS1_10collective30FmhaMainloopTmaWarpSpecializedINS_10bfloat16_tEffN4cute5tupleIJNS7_1CILi128EEENS9_ILi64EEENS9_ILi96EEEEEENS8_IJiNS9_ILi1EEENS8_IJiiEEEEEESG_SG_NS4_14ResidualFusionEJEEENS4_15FmhaFwdEpilogueIS6_fNS8_IJSB_SC_SB_EEEEENS2_23IndividualTileSchedulerEJEEEEEvNT_6ParamsE) ;  /* 0xffffff68020c7950 */ /* 0x000fea0003c3ffff */
.L_x_120:
[----:B------:R-:W-:-:S00]  /*97d0*/  BRA `(.L_x_120) ;  /* 0xfffffffc00fc7947 */ /* 0x000fc0000383ffff */
[----:B------:R-:W-:-:S00]  /*97e0*/  NOP ;  /* 0x0000000000007918 */ /* 0x000fc00000000000 */
        /* <DEDUP_REMOVED lines=9> */
.L_x_121:


//--------------------- .nv.global.init           --------------------------
	.section	.nv.global.init,"aw",@progbits
.nv.global.init:
	.type		$str$24,@object
	.size		$str$24,($str$25 - $str$24)
$str$24:
        /*0000*/ 	.byte	0x28, 0x61, 0x64, 0x64, 0x72, 0x65, 0x73, 0x73, 0x20, 0x26, 0x20, 0x6d, 0x61, 0x73, 0x6b, 0x29
        /*0010*/ 	.byte	0x20, 0x3d, 0x3d, 0x20, 0x30, 0x00
	.type		$str$25,@object
	.size		$str$25,(__unnamed_1 - $str$25)
$str$25:
        /*0016*/ 	.byte	0x2f, 0x74, 0x6d, 0x70, 0x2f, 0x63, 0x75, 0x74, 0x6c, 0x61, 0x73, 0x73, 0x5f, 0x73, 0x77, 0x65
        /*0026*/ 	.byte	0x65, 0x70, 0x5f, 0x73, 0x72, 0x63, 0x2f, 0x69, 0x6e, 0x63, 0x6c, 0x75, 0x64, 0x65, 0x2f, 0x63
        /*0036*/ 	.byte	0x75, 0x74, 0x65, 0x2f, 0x70, 0x6f, 0x69, 0x6e, 0x74, 0x65, 0x72, 0x5f, 0x66, 0x6c, 0x61, 0x67
        /*0046*/ 	.byte	0x67, 0x65, 0x64, 0x2e, 0x68, 0x70, 0x70, 0x00
	.type		__unnamed_1,@object
	.size		__unnamed_1,(__unnamed_2 - __unnamed_1)
__unnamed_1:
        /*004e*/ 	.byte	0x61, 0x75, 0x74, 0x6f, 0x20, 0x63, 0x75, 0x74, 0x65, 0x3a, 0x3a, 0x61, 0x73, 0x5f, 0x70, 0x6f
        /* <DEDUP_REMOVED lines=27> */
        /*020e*/ 	.byte	0x32, 0x30, 0x34, 0x38, 0x3e, 0x3e, 0x3e, 0x3e, 0x3e, 0x5d, 0x00
	.type		__unnamed_2,@object
	.size		__unnamed_2,(.L_1 - __unnamed_2)
__unnamed_2:
        /* <DEDUP_REMOVED lines=29> */
.L_1:


//--------------------- .nv.shared._ZN7cutlass13device_kernelINS_4fmha6kernel28FmhaKernelTmaWarpSpecializedINS1_10collective30FmhaMainloopTmaWarpSpecializedINS_10bfloat16_tEffN4cute5tupleIJNS7_1CILi128EEENS9_ILi64EEENS9_ILi96EEEEEENS8_IJiNS9_ILi1EEENS8_IJiiEEEEEESG_SG_NS4_14ResidualFusionEJEEENS4_15FmhaFwdEpilogueIS6_fNS8_IJSB_SC_SB_EEEEENS2_23IndividualTileSchedulerEJEEEEEvNT_6ParamsE --------------------------
	.section	.nv.shared._ZN7cutlass13device_kernelINS_4fmha6kernel28FmhaKernelTmaWarpSpecializedINS1_10collective30FmhaMainloopTmaWarpSpecializedINS_10bfloat16_tEffN4cute5tupleIJNS7_1CILi128EEENS9_ILi64EEENS9_ILi96EEEEEENS8_IJiNS9_ILi1EEENS8_IJiiEEEEEESG_SG_NS4_14ResidualFusionEJEEENS4_15FmhaFwdEpilogueIS6_fNS8_IJSB_SC_SB_EEEEENS2_23IndividualTileSchedulerEJEEEEEvNT_6ParamsE,"aw",@nobits
	.sectionflags	@""
	.align	16
	.zero		1024


//--------------------- .nv.shared.reserved.0     --------------------------
	.section	.nv.shared.reserved.0,"aw",@nobits
	.weak		__nv_reservedSMEM_offset_0_alias
	.size		__nv_reservedSMEM_offset_0_alias, 0, 0
	.other		__nv_reservedSMEM_offset_0_alias,@"STO_CUDA_RESERVED_SHARED STV_DEFAULT"
__nv_reservedSMEM_offset_0_alias:
	.zero		0


//--------------------- .nv.global                --------------------------
	.section	.nv.global,"aw",@nobits
.nv.global:
	.type		_ZN39_INTERNAL_06eeed66_4_k_cu_c68dc726_28514cute1_E,@object
	.size		_ZN39_INTERNAL_06eeed66_4_k_cu_c68dc726_28514cute1_E,(_ZN39_INTERNAL_06eeed66_4_k_cu_c68dc726_28514cuda3std3__45__cpo6cbeginE - _ZN39_INTERNAL_06eeed66_4_k_cu_c68dc726_28514cute1_E)
_ZN39_INTERNAL_06eeed66_4_k_cu_c68dc726_28514cute1_E:
	.zero		1
	.type		_ZN39_INTERNAL_06eeed66_4_k_cu_c68dc726_28514cuda3std3__45__cpo6cbeginE,@object
	.size		_ZN39_INTERNAL_06eeed66_4_k_cu_c68dc726_28514cuda3std3__45__cpo6cbeginE,(_ZN39_INTERNAL_06eeed66_4_k_cu_c68dc726_28514cuda3std3__48in_placeE - _ZN39_INTERNAL_06eeed66_4_k_cu_c68dc726_28514cuda3std3__45__cpo6cbeginE)
_ZN39_INTERNAL_06eeed66_4_k_cu_c68dc726_28514cuda3std3__45__cpo6cbeginE:
	.zero		1
	.type		_ZN39_INTERNAL_06eeed66_4_k_cu_c68dc726_28514cuda3std3__48in_placeE,@object
	.size		_ZN39_INTERNAL_06eeed66_4_k_cu_c68dc726_28514cuda3std3__48in_placeE,(_ZN39_INTERNAL_06eeed66_4_k_cu_c68dc726_28514cuda3std6ranges3__45__cpo9iter_moveE - _ZN39_INTERNAL_06eeed66_4_k_cu_c68dc726_28514cuda3std3__48in_placeE)
_ZN39_INTERNAL_06eeed66_4_k_cu_c68dc726_28514cuda3std3__48in_placeE:
	.zero		1
	.type		_ZN39_INTERNAL_06eeed66_4_k_cu_c68dc726_28514cuda3std6ranges3__45__cpo9iter_moveE,@object
	.size		_ZN39_INTERNAL_06eeed66_4_k_cu_c68dc726_28514cuda3std6ranges3__45__cpo9iter_moveE,(_ZN39_INTERNAL_06eeed66_4_k_cu_c68dc726_28514cuda3std3__45__cpo5beginE - _ZN39_INTERNAL_06eeed66_4_k_cu_c68dc726_28514cuda3std6ranges3__45__cpo9iter_moveE)
_ZN39_INTERNAL_06eeed66_4_k_cu_c68dc726_28514cuda3std6ranges3__45__cpo9iter_moveE:
	.zero		1
	.type		_ZN39_INTERNAL_06eeed66_4_k_cu_c68dc726_28514cuda3std3__45__cpo5beginE,@object
	.size		_ZN39_INTERNAL_06eeed66_4_k_cu_c68dc726_28514cuda3std3__45__cpo5beginE,(_ZN39_INTERNAL_06eeed66_4_k_cu_c68dc726_28514cuda3std3__441_GLOBAL__N__06eeed66_4_k_cu_c68dc726_28516ignoreE - _ZN39_INTERNAL_06eeed66_4_k_cu_c68dc726_28514cuda3std3__45__cpo5beginE)
_ZN39_INTERNAL_06eeed66_4_k_cu_c68dc726_28514cuda3std3__45__cpo5beginE:
	.zero		1
	.type		_ZN39_INTERNAL_06eeed66_4_k_cu_c68dc726_28514cuda3std3__441_GLOBAL__N__06eeed66_4_k_cu_c68dc726_28516ignoreE,@object
	.size		_ZN39_INTERNAL_06eeed66_4_k_cu_c68dc726_28514cuda3std3__441_GLOBAL__N__06eeed66_4_k_cu_c68dc726_28516ignoreE,(_ZN39_INTERNAL_06eeed66_4_k_cu_c68dc726_28514cute7productE - _ZN39_INTERNAL_06eeed66_4_k_cu_c68dc726_28514cuda3std3__441_GLOBAL__N__06eeed66_4_k_cu_c68dc726_28516ignoreE)
_ZN39_INTERNAL_06eeed66_4_k_cu_c68dc726_28514cuda3std3__441_GLOBAL__N__06eeed66_4_k_cu_c68dc726_28516ignoreE:
	.zero		1
	.type		_ZN39_INTERNAL_06eeed66_4_k_cu_c68dc726_28514cute7productE,@object
	.size		_ZN39_INTERNAL_06eeed66_4_k_cu_c68dc726_28514cute7productE,(_ZN39_INTERNAL_06eeed66_4_k_cu_c68dc726_28514cuda3std3__45__cpo3endE - _ZN39_INTERNAL_06eeed66_4_k_cu_c68dc726_28514cute7productE)
_ZN39_INTERNAL_06eeed66_4_k_cu_c68dc726_28514cute7productE:
	.zero		1
	.type		_ZN39_INTERNAL_06eeed66_4_k_cu_c68dc726_28514cuda3std3__45__cpo3endE,@object
	.size		_ZN39_INTERNAL_06eeed66_4_k_cu_c68dc726_28514cuda3std3__45__cpo3endE,(_ZN39_INTERNAL_06eeed66_4_k_cu_c68dc726_28514cuda3std3__419piecewise_constructE - _ZN39_INTERNAL_06eeed66_4_k_cu_c68dc726_28514cuda3std3__45__cpo3endE)
_ZN39_INTERNAL_06eeed66_4_k_cu_c68dc726_28514cuda3std3__45__cpo3endE:
	.zero		1
	.type		_ZN39_INTERNAL_06eeed66_4_k_cu_c68dc726_28514cuda3std3__419piecewise_constructE,@object
	.size		_ZN39_INTERNAL_06eeed66_4_k_cu_c68dc726_28514cuda3std3__419piecewise_constructE,(_ZN39_INTERNAL_06eeed66_4_k_cu_c68dc726_28514cuda3std3__45__cpo4cendE - _ZN39_INTERNAL_06eeed66_4_k_cu_c68dc726_28514cuda3std3__419piecewise_constructE)
_ZN39_INTERNAL_06eeed66_4_k_cu_c68dc726_28514cuda3std3__419piecewise_constructE:
	.zero		1
	.type		_ZN39_INTERNAL_06eeed66_4_k_cu_c68dc726_28514cuda3std3__45__cpo4cendE,@object
	.size		_ZN39_INTERNAL_06eeed66_4_k_cu_c68dc726_28514cuda3std3__45__cpo4cendE,(_ZN39_INTERNAL_06eeed66_4_k_cu_c68dc726_28514cuda3std6ranges3__45__cpo4swapE - _ZN39_INTERNAL_06eeed66_4_k_cu_c68dc726_28514cuda3std3__45__cpo4cendE)
_ZN39_INTERNAL_06eeed66_4_k_cu_c68dc726_28514cuda3std3__45__cpo4cendE:
	.zero		1
	.type		_ZN39_INTERNAL_06eeed66_4_k_cu_c68dc726_28514cuda3std6ranges3__45__cpo4swapE,@object
	.size		_ZN39_INTERNAL_06eeed66_4_k_cu_c68dc726_28514cuda3std6ranges3__45__cpo4swapE,(.L_9 - _ZN39_INTERNAL_06eeed66_4_k_cu_c68dc726_28514cuda3std6ranges3__45__cpo4swapE)
_ZN39_INTERNAL_06eeed66_4_k_cu_c68dc726_28514cuda3std6ranges3__45__cpo4swapE:
	.zero		1
.L_9:


//--------------------- .nv.constant0._ZN7cutlass13device_kernelINS_4fmha6kernel28FmhaKernelTmaWarpSpecializedINS1_10collective30FmhaMainloopTmaWarpSpecializedINS_10bfloat16_tEffN4cute5tupleIJNS7_1CILi128EEENS9_ILi64EEENS9_ILi96EEEEEENS8_IJiNS9_ILi1EEENS8_IJiiEEEEEESG_SG_NS4_14ResidualFusionEJEEENS4_15FmhaFwdEpilogueIS6_fNS8_IJSB_SC_SB_EEEEENS2_23IndividualTileSchedulerEJEEEEEvNT_6ParamsE --------------------------
	.section	.nv.constant0._ZN7cutlass13device_kernelINS_4fmha6kernel28FmhaKernelTmaWarpSpecializedINS1_10collective30FmhaMainloopTmaWarpSpecializedINS_10bfloat16_tEffN4cute5tupleIJNS7_1CILi128EEENS9_ILi64EEENS9_ILi96EEEEEENS8_IJiNS9_ILi1EEENS8_IJiiEEEEEESG_SG_NS4_14ResidualFusionEJEEENS4_15FmhaFwdEpilogueIS6_fNS8_IJSB_SC_SB_EEEEENS2_23IndividualTileSchedulerEJEEEEEvNT_6ParamsE,"a",@progbits
	.sectionflags	@""
	.align	4
.nv.constant0._ZN7cutlass13device_kernelINS_4fmha6kernel28FmhaKernelTmaWarpSpecializedINS1_10collective30FmhaMainloopTmaWarpSpecializedINS_10bfloat16_tEffN4cute5tupleIJNS7_1CILi128EEENS9_ILi64EEENS9_ILi96EEEEEENS8_IJiNS9_ILi1EEENS8_IJiiEEEEEESG_SG_NS4_14ResidualFusionEJEEENS4_15FmhaFwdEpilogueIS6_fNS8_IJSB_SC_SB_EEEEENS2_23IndividualTileSchedulerEJEEEEEvNT_6ParamsE:
	.zero		2688


//--------------------- SYMBOLS --------------------------

	.type		.nv.reservedSmem.offset0,@object
	.size		.nv.reservedSmem.offset0,0x4
	.type		__assertfail,@function
